	.target	sm_100a

	.elftype	@"ET_EXEC"


//--------------------- .note.nv.tkinfo           --------------------------
	.section	.note.nv.tkinfo,"",@"SHT_NOTE"
	.sectionflags	@"SHF_NOTE_NV_TKINFO"
	.tkinfo
        /*0018*/ 	.word	0x00000002
        /*0030*/ 	.string	""
        /*0030*/ 	.string	"ptxas"
        /*0030*/ 	.string	"Cuda compilation tools, release 13.0, V13.0.88"
        /*0030*/ 	.string	"Build cuda_13.0.r13.0/compiler.36424714_0"
        /*0030*/ 	.string	"-arch sm_100a -m 64 "



//--------------------- .note.nv.cuinfo           --------------------------
	.section	.note.nv.cuinfo,"",@"SHT_NOTE"
	.sectionflags	@"SHF_NOTE_NV_CUINFO"
        /*0018*/ 	.short	0x0002
        /*001a*/ 	.short	0x0064
        /*001c*/ 	.short	0x0082
	.zero		2


//--------------------- .nv.info                  --------------------------
	.section	.nv.info,"",@"SHT_CUDA_INFO"
	.align	4


	//----- nvinfo : EIATTR_REGCOUNT
	.align		4
        /*0000*/ 	.byte	0x04, 0x2f
        /*0002*/ 	.short	(.L_19 - .L_18)
	.align		4
.L_18:
        /*0004*/ 	.word	index@(_ZN7cutlass13device_kernelINS_4gemm6kernel13GemmUniversalIN4cute5tupleIJiiiiEEENS1_10collective13CollectiveMmaINS1_35MainloopSm100TmaUmmaWarpSpecializedILi6ELi2ELi4ENS5_IJNS4_1CILi2EEENSA_ILi1EEESC_EEEEENS5_IJNSA_ILi256EEENSA_ILi16EEENSA_ILi128EEEEEENS_6half_tENS5_IJlSC_lEEESJ_SK_NS4_8TiledMMAINS4_8MMA_AtomIJNS4_26SM100_MMA_F16BF16_2x1SM_SSISJ_SJ_fLi256ELi16ELNS4_4UMMA5MajorE0ELSP_0ELNSO_7ScaleInE0ELSQ_0EEEEEENS4_6LayoutINS5_IJSC_SC_SC_EEENS5_IJNSA_ILi0EEESV_SV_EEEEENS5_IJNS4_10UnderscoreESY_SY_EEEEENS4_18SM100_TMA_2SM_LOADENS4_14ComposedLayoutINS4_7SwizzleILi3ELi4ELi3EEENS4_18smem_ptr_flag_bitsILi16EEENST_INS5_IJNSA_ILi8EEENSA_ILi64EEEEEENS5_IJS18_SC_EEEEEEEvNS4_8identityES11_S1C_vS1D_EENS_8epilogue10collective18CollectiveEpilogueINS1F_23Sm100TmaWarpSpecializedILi2ELi1ELi16ELb1ELb0EEEJNS5_IJSH_SG_SH_EEENS5_IJNST_ISH_SC_EENST_ISG_SC_EEEEESJ_SK_SJ_SK_NS1F_6fusion15FusionCallbacksIS1J_NS1O_17LinearCombinationISJ_fSJ_fLNS_15FloatRoundStyleE2EEES1K_S1N_JEEENS4_5SM1004TMEM4LOAD26SM100_TMEM_LOAD_32dp32b16xENS4_13SM90_TMA_LOADENS12_INS13_ILi1ELi4ELi3EEES16_NST_INS5_IJS17_SG_EEENS5_IJSG_SC_EEEEEEENS4_39AutoVectorizingCopyWithAssumedAlignmentILi128EEENS4_14SM90_TMA_STOREES23_S25_S25_EEEvvEEEEvNT_6ParamsE)
        /*0008*/ 	.word	0x00000060


	//----- nvinfo : EIATTR_FRAME_SIZE
	.align		4
.L_19:
        /*000c*/ 	.byte	0x04, 0x11
        /*000e*/ 	.short	(.L_21 - .L_20)
	.align		4
.L_20:
        /*0010*/ 	.word	index@($__internal_2_$__cuda_sm10x_tcgen05_guardrail_trap_unallocated_columns_being_dealloced)
        /*0014*/ 	.word	0x00000000


	//----- nvinfo : EIATTR_FRAME_SIZE
	.align		4
.L_21:
        /*0018*/ 	.byte	0x04, 0x11
        /*001a*/ 	.short	(.L_23 - .L_22)
	.align		4
.L_22:
        /*001c*/ 	.word	index@($__internal_1_$__cuda_sm10x_tcgen05_guardrail_trap_phase_invalid_during_alloc)
        /*0020*/ 	.word	0x00000000


	//----- nvinfo : EIATTR_FRAME_SIZE
	.align		4
.L_23:
        /*0024*/ 	.byte	0x04, 0x11
        /*0026*/ 	.short	(.L_25 - .L_24)
	.align		4
.L_24:
        /*0028*/ 	.word	index@($__internal_0_$__cuda_sm10x_tcgen05_guardrail_trap_col_being_dealloced_not_returned_by_alloc)
        /*002c*/ 	.word	0x00000000


	//----- nvinfo : EIATTR_FRAME_SIZE
	.align		4
.L_25:
        /*0030*/ 	.byte	0x04, 0x11
        /*0032*/ 	.short	(.L_27 - .L_26)
	.align		4
.L_26:
        /*0034*/ 	.word	index@(_ZN7cutlass13device_kernelINS_4gemm6kernel13GemmUniversalIN4cute5tupleIJiiiiEEENS1_10collective13CollectiveMmaINS1_35MainloopSm100TmaUmmaWarpSpecializedILi6ELi2ELi4ENS5_IJNS4_1CILi2EEENSA_ILi1EEESC_EEEEENS5_IJNSA_ILi256EEENSA_ILi16EEENSA_ILi128EEEEEENS_6half_tENS5_IJlSC_lEEESJ_SK_NS4_8TiledMMAINS4_8MMA_AtomIJNS4_26SM100_MMA_F16BF16_2x1SM_SSISJ_SJ_fLi256ELi16ELNS4_4UMMA5MajorE0ELSP_0ELNSO_7ScaleInE0ELSQ_0EEEEEENS4_6LayoutINS5_IJSC_SC_SC_EEENS5_IJNSA_ILi0EEESV_SV_EEEEENS5_IJNS4_10UnderscoreESY_SY_EEEEENS4_18SM100_TMA_2SM_LOADENS4_14ComposedLayoutINS4_7SwizzleILi3ELi4ELi3EEENS4_18smem_ptr_flag_bitsILi16EEENST_INS5_IJNSA_ILi8EEENSA_ILi64EEEEEENS5_IJS18_SC_EEEEEEEvNS4_8identityES11_S1C_vS1D_EENS_8epilogue10collective18CollectiveEpilogueINS1F_23Sm100TmaWarpSpecializedILi2ELi1ELi16ELb1ELb0EEEJNS5_IJSH_SG_SH_EEENS5_IJNST_ISH_SC_EENST_ISG_SC_EEEEESJ_SK_SJ_SK_NS1F_6fusion15FusionCallbacksIS1J_NS1O_17LinearCombinationISJ_fSJ_fLNS_15FloatRoundStyleE2EEES1K_S1N_JEEENS4_5SM1004TMEM4LOAD26SM100_TMEM_LOAD_32dp32b16xENS4_13SM90_TMA_LOADENS12_INS13_ILi1ELi4ELi3EEES16_NST_INS5_IJS17_SG_EEENS5_IJSG_SC_EEEEEEENS4_39AutoVectorizingCopyWithAssumedAlignmentILi128EEENS4_14SM90_TMA_STOREES23_S25_S25_EEEvvEEEEvNT_6ParamsE)
        /*0038*/ 	.word	0x00000000


	//----- nvinfo : EIATTR_MIN_STACK_SIZE
	.align		4
.L_27:
        /*003c*/ 	.byte	0x04, 0x12
        /*003e*/ 	.short	(.L_29 - .L_28)
	.align		4
.L_28:
        /*0040*/ 	.word	index@(_ZN7cutlass13device_kernelINS_4gemm6kernel13GemmUniversalIN4cute5tupleIJiiiiEEENS1_10collective13CollectiveMmaINS1_35MainloopSm100TmaUmmaWarpSpecializedILi6ELi2ELi4ENS5_IJNS4_1CILi2EEENSA_ILi1EEESC_EEEEENS5_IJNSA_ILi256EEENSA_ILi16EEENSA_ILi128EEEEEENS_6half_tENS5_IJlSC_lEEESJ_SK_NS4_8TiledMMAINS4_8MMA_AtomIJNS4_26SM100_MMA_F16BF16_2x1SM_SSISJ_SJ_fLi256ELi16ELNS4_4UMMA5MajorE0ELSP_0ELNSO_7ScaleInE0ELSQ_0EEEEEENS4_6LayoutINS5_IJSC_SC_SC_EEENS5_IJNSA_ILi0EEESV_SV_EEEEENS5_IJNS4_10UnderscoreESY_SY_EEEEENS4_18SM100_TMA_2SM_LOADENS4_14ComposedLayoutINS4_7SwizzleILi3ELi4ELi3EEENS4_18smem_ptr_flag_bitsILi16EEENST_INS5_IJNSA_ILi8EEENSA_ILi64EEEEEENS5_IJS18_SC_EEEEEEEvNS4_8identityES11_S1C_vS1D_EENS_8epilogue10collective18CollectiveEpilogueINS1F_23Sm100TmaWarpSpecializedILi2ELi1ELi16ELb1ELb0EEEJNS5_IJSH_SG_SH_EEENS5_IJNST_ISH_SC_EENST_ISG_SC_EEEEESJ_SK_SJ_SK_NS1F_6fusion15FusionCallbacksIS1J_NS1O_17LinearCombinationISJ_fSJ_fLNS_15FloatRoundStyleE2EEES1K_S1N_JEEENS4_5SM1004TMEM4LOAD26SM100_TMEM_LOAD_32dp32b16xENS4_13SM90_TMA_LOADENS12_INS13_ILi1ELi4ELi3EEES16_NST_INS5_IJS17_SG_EEENS5_IJSG_SC_EEEEEEENS4_39AutoVectorizingCopyWithAssumedAlignmentILi128EEENS4_14SM90_TMA_STOREES23_S25_S25_EEEvvEEEEvNT_6ParamsE)
        /*0044*/ 	.word	0x00000000
.L_29:


//--------------------- .nv.compat                --------------------------
	.section	.nv.compat,"",@"SHT_CUDA_COMPAT_INFO"
	.align	4
        /*0000*/ 	.byte	0x02, 0x09, 0x01, 0x00, 0x02, 0x02, 0x02, 0x00, 0x02, 0x05, 0x05, 0x00, 0x03, 0x07, 0x01, 0x01
        /*0010*/ 	.byte	0x02, 0x03, 0x01, 0x00, 0x02, 0x06, 0x01, 0x00, 0x04, 0x0b, 0x08, 0x00, 0x09, 0x00, 0x00, 0x00
        /*0020*/ 	.byte	0x00, 0x00, 0x00, 0x00


//--------------------- .nv.info._ZN7cutlass13device_kernelINS_4gemm6kernel13GemmUniversalIN4cute5tupleIJiiiiEEENS1_10collective13CollectiveMmaINS1_35MainloopSm100TmaUmmaWarpSpecializedILi6ELi2ELi4ENS5_IJNS4_1CILi2EEENSA_ILi1EEESC_EEEEENS5_IJNSA_ILi256EEENSA_ILi16EEENSA_ILi128EEEEEENS_6half_tENS5_IJlSC_lEEESJ_SK_NS4_8TiledMMAINS4_8MMA_AtomIJNS4_26SM100_MMA_F16BF16_2x1SM_SSISJ_SJ_fLi256ELi16ELNS4_4UMMA5MajorE0ELSP_0ELNSO_7ScaleInE0ELSQ_0EEEEEENS4_6LayoutINS5_IJSC_SC_SC_EEENS5_IJNSA_ILi0EEESV_SV_EEEEENS5_IJNS4_10UnderscoreESY_SY_EEEEENS4_18SM100_TMA_2SM_LOADENS4_14ComposedLayoutINS4_7SwizzleILi3ELi4ELi3EEENS4_18smem_ptr_flag_bitsILi16EEENST_INS5_IJNSA_ILi8EEENSA_ILi64EEEEEENS5_IJS18_SC_EEEEEEEvNS4_8identityES11_S1C_vS1D_EENS_8epilogue10collective18CollectiveEpilogueINS1F_23Sm100TmaWarpSpecializedILi2ELi1ELi16ELb1ELb0EEEJNS5_IJSH_SG_SH_EEENS5_IJNST_ISH_SC_EENST_ISG_SC_EEEEESJ_SK_SJ_SK_NS1F_6fusion15FusionCallbacksIS1J_NS1O_17LinearCombinationISJ_fSJ_fLNS_15FloatRoundStyleE2EEES1K_S1N_JEEENS4_5SM1004TMEM4LOAD26SM100_TMEM_LOAD_32dp32b16xENS4_13SM90_TMA_LOADENS12_INS13_ILi1ELi4ELi3EEES16_NST_INS5_IJS17_SG_EEENS5_IJSG_SC_EEEEEEENS4_39AutoVectorizingCopyWithAssumedAlignmentILi128EEENS4_14SM90_TMA_STOREES23_S25_S25_EEEvvEEEEvNT_6ParamsE --------------------------
	.section	.nv.info._ZN7cutlass13device_kernelINS_4gemm6kernel13GemmUniversalIN4cute5tupleIJiiiiEEENS1_10collective13CollectiveMmaINS1_35MainloopSm100TmaUmmaWarpSpecializedILi6ELi2ELi4ENS5_IJNS4_1CILi2EEENSA_ILi1EEESC_EEEEENS5_IJNSA_ILi256EEENSA_ILi16EEENSA_ILi128EEEEEENS_6half_tENS5_IJlSC_lEEESJ_SK_NS4_8TiledMMAINS4_8MMA_AtomIJNS4_26SM100_MMA_F16BF16_2x1SM_SSISJ_SJ_fLi256ELi16ELNS4_4UMMA5MajorE0ELSP_0ELNSO_7ScaleInE0ELSQ_0EEEEEENS4_6LayoutINS5_IJSC_SC_SC_EEENS5_IJNSA_ILi0EEESV_SV_EEEEENS5_IJNS4_10UnderscoreESY_SY_EEEEENS4_18SM100_TMA_2SM_LOADENS4_14ComposedLayoutINS4_7SwizzleILi3ELi4ELi3EEENS4_18smem_ptr_flag_bitsILi16EEENST_INS5_IJNSA_ILi8EEENSA_ILi64EEEEEENS5_IJS18_SC_EEEEEEEvNS4_8identityES11_S1C_vS1D_EENS_8epilogue10collective18CollectiveEpilogueINS1F_23Sm100TmaWarpSpecializedILi2ELi1ELi16ELb1ELb0EEEJNS5_IJSH_SG_SH_EEENS5_IJNST_ISH_SC_EENST_ISG_SC_EEEEESJ_SK_SJ_SK_NS1F_6fusion15FusionCallbacksIS1J_NS1O_17LinearCombinationISJ_fSJ_fLNS_15FloatRoundStyleE2EEES1K_S1N_JEEENS4_5SM1004TMEM4LOAD26SM100_TMEM_LOAD_32dp32b16xENS4_13SM90_TMA_LOADENS12_INS13_ILi1ELi4ELi3EEES16_NST_INS5_IJS17_SG_EEENS5_IJSG_SC_EEEEEEENS4_39AutoVectorizingCopyWithAssumedAlignmentILi128EEENS4_14SM90_TMA_STOREES23_S25_S25_EEEvvEEEEvNT_6ParamsE,"",@"SHT_CUDA_INFO"
	.sectionflags	@""
	.align	4


	//----- nvinfo : EIATTR_CUDA_API_VERSION
	.align		4
        /*0000*/ 	.byte	0x04, 0x37
        /*0002*/ 	.short	(.L_31 - .L_30)
.L_30:
        /*0004*/ 	.word	0x00000082


	//----- nvinfo : EIATTR_KPARAM_INFO
	.align		4
.L_31:
        /*0008*/ 	.byte	0x04, 0x17
        /*000a*/ 	.short	(.L_33 - .L_32)
.L_32:
        /*000c*/ 	.word	0x00000000
        /*0010*/ 	.short	0x0000
        /*0012*/ 	.short	0x0000
        /*0014*/ 	.byte	0x00, 0xf0, 0x01, 0x20


	//----- nvinfo : EIATTR_AT_ENTRY_FRAGMENTS
	.align		4
.L_33:
        /*0018*/ 	.byte	0x04, 0x4f
        /*001a*/ 	.short	(.L_35 - .L_34)


	//   ....[0]....
.L_34:
        /*001c*/ 	.word	0x00000007


	//----- nvinfo : EIATTR_RESERVED_SMEM_USED
	.align		4
.L_35:
        /*0020*/ 	.byte	0x01, 0x41
	.zero		2


	//----- nvinfo : EIATTR_SPARSE_MMA_MASK
	.align		4
        /*0024*/ 	.byte	0x03, 0x50
        /*0026*/ 	.short	0x0000


	//----- nvinfo : EIATTR_TCGEN05_2CTA_USED
	.align		4
        /*0028*/ 	.byte	0x01, 0x52
	.zero		2


	//----- nvinfo : EIATTR_MAXREG_COUNT
	.align		4
        /*002c*/ 	.byte	0x03, 0x1b
        /*002e*/ 	.short	0x00ff


	//----- nvinfo : EIATTR_NUM_BARRIERS
	.align		4
        /*0030*/ 	.byte	0x02, 0x4c
        /*0032*/ 	.byte	0x07
	.zero		1


	//----- nvinfo : EIATTR_EXTERNS
	.align		4
        /*0034*/ 	.byte	0x04, 0x0f
        /*0036*/ 	.short	(.L_37 - .L_36)


	//   ....[0]....
	.align		4
.L_36:
        /*0038*/ 	.word	index@(__assertfail)


	//----- nvinfo : EIATTR_MERCURY_ISA_VERSION
	.align		4
.L_37:
        /*003c*/ 	.byte	0x03, 0x5f
        /*003e*/ 	.short	0x0101


	//----- nvinfo : EIATTR_INT_WARP_WIDE_INSTR_OFFSETS
	.align		4
        /*0040*/ 	.byte	0x04, 0x31
        /*0042*/ 	.short	(.L_39 - .L_38)


	//   ....[0]....
.L_38:
        /*0044*/ 	.word	0x00000d10


	//   ....[1]....
        /*0048*/ 	.word	0x00000db0


	//   ....[2]....
        /*004c*/ 	.word	0x00002280


	//   ....[3]....
        /*0050*/ 	.word	0x00004440


	//   ....[4]....
        /*0054*/ 	.word	0x00004460


	//   ....[5]....
        /*0058*/ 	.word	0x00004490


	//   ....[6]....
        /*005c*/ 	.word	0x00004e90


	//   ....[7]....
        /*0060*/ 	.word	0x00004fd0


	//----- nvinfo : EIATTR_COOP_GROUP_MASK_REGIDS
	.align		4
.L_39:
        /*0064*/ 	.byte	0x04, 0x29
        /*0066*/ 	.short	(.L_41 - .L_40)


	//   ....[0]....
.L_40:
        /*0068*/ 	.word	0xffffffff


	//   ....[1]....
        /*006c*/ 	.word	0xffffffff


	//   ....[2]....
        /*0070*/ 	.word	0xffffffff


	//   ....[3]....
        /*0074*/ 	.word	0xffffffff


	//   ....[4]....
        /*0078*/ 	.word	0xffffffff


	//   ....[5]....
        /*007c*/ 	.word	0xffffffff


	//   ....[6]....
        /*0080*/ 	.word	0xffffffff


	//   ....[7]....
        /*0084*/ 	.word	0xffffffff


	//   ....[8]....
        /*0088*/ 	.word	0xffffffff


	//   ....[9]....
        /*008c*/ 	.word	0xffffffff


	//   ....[10]....
        /*0090*/ 	.word	0xffffffff


	//   ....[11]....
        /*0094*/ 	.word	0xffffffff


	//   ....[12]....
        /*0098*/ 	.word	0xffffffff


	//   ....[13]....
        /*009c*/ 	.word	0xffffffff


	//----- nvinfo : EIATTR_COOP_GROUP_INSTR_OFFSETS
	.align		4
.L_41:
        /*00a0*/ 	.byte	0x04, 0x28
        /*00a2*/ 	.short	(.L_43 - .L_42)


	//   ....[0]....
.L_42:
        /*00a4*/ 	.word	0x000000c0


	//   ....[1]....
        /*00a8*/ 	.word	0x00000500


	//   ....[2]....
        /*00ac*/ 	.word	0x000006c0


	//   ....[3]....
        /*00b0*/ 	.word	0x00000810


	//   ....[4]....
        /*00b4*/ 	.word	0x00000900


	//   ....[5]....
        /*00b8*/ 	.word	0x00000a60


	//   ....[6]....
        /*00bc*/ 	.word	0x00000bf0


	//   ....[7]....
        /*00c0*/ 	.word	0x00000e30


	//   ....[8]....
        /*00c4*/ 	.word	0x00002160


	//   ....[9]....
        /*00c8*/ 	.word	0x00003060


	//   ....[10]....
        /*00cc*/ 	.word	0x00003530


	//   ....[11]....
        /*00d0*/ 	.word	0x00003560


	//   ....[12]....
        /*00d4*/ 	.word	0x00004340


	//   ....[13]....
        /*00d8*/ 	.word	0x00004550


	//----- nvinfo : EIATTR_VRC_CTA_INIT_COUNT
	.align		4
.L_43:
        /*00dc*/ 	.byte	0x02, 0x4a
        /*00de*/ 	.byte	0x80
	.zero		1


	//----- nvinfo : EIATTR_SYSCALL_OFFSETS
	.align		4
        /*00e0*/ 	.byte	0x04, 0x46
        /*00e2*/ 	.short	(.L_45 - .L_44)


	//   ....[0]....
.L_44:
        /*00e4*/ 	.word	0x00005a60


	//   ....[1]....
        /*00e8*/ 	.word	0x00005b50


	//   ....[2]....
        /*00ec*/ 	.word	0x00006260


	//----- nvinfo : EIATTR_MBARRIER_INSTR_OFFSETS
	.align		4
.L_45:
        /*00f0*/ 	.byte	0x04, 0x39
        /*00f2*/ 	.short	(.L_47 - .L_46)


	//   ....[0]....
.L_46:
        /*00f4*/ 	.word	0x000005f0
        /*00f8*/ 	.word	0x000000ff
        /*00fc*/ 	.word	0x00000000
        /*0100*/ 	.short	0x0100
        /*0102*/ 	.byte	0x08
	.zero		1


	//   ....[1]....
        /*0104*/ 	.word	0x00000600
        /*0108*/ 	.word	0x000000ff
        /*010c*/ 	.word	0x00000030
        /*0110*/ 	.short	0x0100
        /*0112*/ 	.byte	0x08
	.zero		1


	//   ....[2]....
        /*0114*/ 	.word	0x00000610
        /*0118*/ 	.word	0x000000ff
        /*011c*/ 	.word	0x00000008
        /*0120*/ 	.short	0x0100
        /*0122*/ 	.byte	0x08
	.zero		1


	//   ....[3]....
        /*0124*/ 	.word	0x00000620
        /*0128*/ 	.word	0x000000ff
        /*012c*/ 	.word	0x00000038
        /*0130*/ 	.short	0x0100
        /*0132*/ 	.byte	0x08
	.zero		1


	//   ....[4]....
        /*0134*/ 	.word	0x00000630
        /*0138*/ 	.word	0x000000ff
        /*013c*/ 	.word	0x00000010
        /*0140*/ 	.short	0x0100
        /*0142*/ 	.byte	0x08
	.zero		1


	//   ....[5]....
        /*0144*/ 	.word	0x00000640
        /*0148*/ 	.word	0x000000ff
        /*014c*/ 	.word	0x00000040
        /*0150*/ 	.short	0x0100
        /*0152*/ 	.byte	0x08
	.zero		1


	//   ....[6]....
        /*0154*/ 	.word	0x00000650
        /*0158*/ 	.word	0x000000ff
        /*015c*/ 	.word	0x00000018
        /*0160*/ 	.short	0x0100
        /*0162*/ 	.byte	0x08
	.zero		1


	//   ....[7]....
        /*0164*/ 	.word	0x00000660
        /*0168*/ 	.word	0x000000ff
        /*016c*/ 	.word	0x00000048
        /*0170*/ 	.short	0x0100
        /*0172*/ 	.byte	0x08
	.zero		1


	//   ....[8]....
        /*0174*/ 	.word	0x00000670
        /*0178*/ 	.word	0x000000ff
        /*017c*/ 	.word	0x00000020
        /*0180*/ 	.short	0x0100
        /*0182*/ 	.byte	0x08
	.zero		1


	//   ....[9]....
        /*0184*/ 	.word	0x00000680
        /*0188*/ 	.word	0x000000ff
        /*018c*/ 	.word	0x00000050
        /*0190*/ 	.short	0x0100
        /*0192*/ 	.byte	0x08
	.zero		1


	//   ....[10]....
        /*0194*/ 	.word	0x00000690
        /*0198*/ 	.word	0x000000ff
        /*019c*/ 	.word	0x00000028
        /*01a0*/ 	.short	0x0100
        /*01a2*/ 	.byte	0x08
	.zero		1


	//   ....[11]....
        /*01a4*/ 	.word	0x000006a0
        /*01a8*/ 	.word	0x000000ff
        /*01ac*/ 	.word	0x00000058
        /*01b0*/ 	.short	0x0100
        /*01b2*/ 	.byte	0x08
	.zero		1


	//   ....[12]....
        /*01b4*/ 	.word	0x000007c0
        /*01b8*/ 	.word	0x000000ff
        /*01bc*/ 	.word	0x00000060
        /*01c0*/ 	.short	0x0100
        /*01c2*/ 	.byte	0x09
	.zero		1


	//   ....[13]....
        /*01c4*/ 	.word	0x000007d0
        /*01c8*/ 	.word	0x000000ff
        /*01cc*/ 	.word	0x00000070
        /*01d0*/ 	.short	0x0100
        /*01d2*/ 	.byte	0x09
	.zero		1


	//   ....[14]....
        /*01d4*/ 	.word	0x000007e0
        /*01d8*/ 	.word	0x000000ff
        /*01dc*/ 	.word	0x00000068
        /*01e0*/ 	.short	0x0100
        /*01e2*/ 	.byte	0x09
	.zero		1


	//   ....[15]....
        /*01e4*/ 	.word	0x000007f0
        /*01e8*/ 	.word	0x000000ff
        /*01ec*/ 	.word	0x00000078
        /*01f0*/ 	.short	0x0100
        /*01f2*/ 	.byte	0x09
	.zero		1


	//   ....[16]....
        /*01f4*/ 	.word	0x000008d0
        /*01f8*/ 	.word	0x000000ff
        /*01fc*/ 	.word	0x00000080
        /*0200*/ 	.short	0x0100
        /*0202*/ 	.byte	0x08
	.zero		1


	//   ....[17]....
        /*0204*/ 	.word	0x000008e0
        /*0208*/ 	.word	0x000000ff
        /*020c*/ 	.word	0x00000088
        /*0210*/ 	.short	0x0100
        /*0212*/ 	.byte	0x08
	.zero		1


	//   ....[18]....
        /*0214*/ 	.word	0x00000a10
        /*0218*/ 	.word	0x000000ff
        /*021c*/ 	.word	0x00000090
        /*0220*/ 	.short	0x0100
        /*0222*/ 	.byte	0x08
	.zero		1


	//   ....[19]....
        /*0224*/ 	.word	0x00000a20
        /*0228*/ 	.word	0x000000ff
        /*022c*/ 	.word	0x000000a0
        /*0230*/ 	.short	0x0100
        /*0232*/ 	.byte	0x08
	.zero		1


	//   ....[20]....
        /*0234*/ 	.word	0x00000a30
        /*0238*/ 	.word	0x000000ff
        /*023c*/ 	.word	0x00000098
        /*0240*/ 	.short	0x0100
        /*0242*/ 	.byte	0x08
	.zero		1


	//   ....[21]....
        /*0244*/ 	.word	0x00000a40
        /*0248*/ 	.word	0x000000ff
        /*024c*/ 	.word	0x000000a8
        /*0250*/ 	.short	0x0100
        /*0252*/ 	.byte	0x08
	.zero		1


	//   ....[22]....
        /*0254*/ 	.word	0x00000b60
        /*0258*/ 	.word	0x000000ff
        /*025c*/ 	.word	0x000000b0
        /*0260*/ 	.short	0x0100
        /*0262*/ 	.byte	0x09
	.zero		1


	//   ....[23]....
        /*0264*/ 	.word	0x00000b70
        /*0268*/ 	.word	0x000000ff
        /*026c*/ 	.word	0x000000d0
        /*0270*/ 	.short	0x0100
        /*0272*/ 	.byte	0x09
	.zero		1


	//   ....[24]....
        /*0274*/ 	.word	0x00000b80
        /*0278*/ 	.word	0x000000ff
        /*027c*/ 	.word	0x000000b8
        /*0280*/ 	.short	0x0100
        /*0282*/ 	.byte	0x09
	.zero		1


	//   ....[25]....
        /*0284*/ 	.word	0x00000b90
        /*0288*/ 	.word	0x000000ff
        /*028c*/ 	.word	0x000000d8
        /*0290*/ 	.short	0x0100
        /*0292*/ 	.byte	0x09
	.zero		1


	//   ....[26]....
        /*0294*/ 	.word	0x00000ba0
        /*0298*/ 	.word	0x000000ff
        /*029c*/ 	.word	0x000000c0
        /*02a0*/ 	.short	0x0100
        /*02a2*/ 	.byte	0x09
	.zero		1


	//   ....[27]....
        /*02a4*/ 	.word	0x00000bb0
        /*02a8*/ 	.word	0x000000ff
        /*02ac*/ 	.word	0x000000e0
        /*02b0*/ 	.short	0x0100
        /*02b2*/ 	.byte	0x09
	.zero		1


	//   ....[28]....
        /*02b4*/ 	.word	0x00000bc0
        /*02b8*/ 	.word	0x000000ff
        /*02bc*/ 	.word	0x000000c8
        /*02c0*/ 	.short	0x0100
        /*02c2*/ 	.byte	0x09
	.zero		1


	//   ....[29]....
        /*02c4*/ 	.word	0x00000bd0
        /*02c8*/ 	.word	0x000000ff
        /*02cc*/ 	.word	0x000000e8
        /*02d0*/ 	.short	0x0100
        /*02d2*/ 	.byte	0x09
	.zero		1


	//   ....[30]....
        /*02d4*/ 	.word	0x00000cc0
        /*02d8*/ 	.word	0x000000ff
        /*02dc*/ 	.word	0x000000f0
        /*02e0*/ 	.short	0x0100
        /*02e2*/ 	.byte	0x08
	.zero		1


	//   ....[31]....
        /*02e4*/ 	.word	0x00000cd0
        /*02e8*/ 	.word	0x000000ff
        /*02ec*/ 	.word	0x00000100
        /*02f0*/ 	.short	0x0100
        /*02f2*/ 	.byte	0x08
	.zero		1


	//   ....[32]....
        /*02f4*/ 	.word	0x00000ce0
        /*02f8*/ 	.word	0x000000ff
        /*02fc*/ 	.word	0x000000f8
        /*0300*/ 	.short	0x0100
        /*0302*/ 	.byte	0x08
	.zero		1


	//   ....[33]....
        /*0304*/ 	.word	0x00000cf0
        /*0308*/ 	.word	0x000000ff
        /*030c*/ 	.word	0x00000108
        /*0310*/ 	.short	0x0100
        /*0312*/ 	.byte	0x08
	.zero		1


	//   ....[34]....
        /*0314*/ 	.word	0x00000de0
        /*0318*/ 	.word	0x000000ff
        /*031c*/ 	.word	0x00000110
        /*0320*/ 	.short	0x0100
        /*0322*/ 	.byte	0x06
	.zero		1


	//   ....[35]....
        /*0324*/ 	.word	0x00001800
        /*0328*/ 	.word	0x00000003
        /*032c*/ 	.word	0x00000100
        /*0330*/ 	.short	0x010a
        /*0332*/ 	.byte	0xff
	.zero		1


	//   ....[36]....
        /*0334*/ 	.word	0x00001830
        /*0338*/ 	.word	0x00000003
        /*033c*/ 	.word	0x000000f0
        /*0340*/ 	.short	0x0101
        /*0342*/ 	.byte	0xff
	.zero		1


	//   ....[37]....
        /*0344*/ 	.word	0x00001930
        /*0348*/ 	.word	0x000000ff
        /*034c*/ 	.word	0x00000030
        /*0350*/ 	.short	0x010a
        /*0352*/ 	.byte	0x08
	.zero		1


	//   ....[38]....
        /*0354*/ 	.word	0x00001a00
        /*0358*/ 	.word	0x000000ff
        /*035c*/ 	.word	0x00000030
        /*0360*/ 	.short	0x010a
        /*0362*/ 	.byte	0x21
	.zero		1


	//   ....[39]....
        /*0364*/ 	.word	0x00001bb0
        /*0368*/ 	.word	0x000000ff
        /*036c*/ 	.word	0x00000030
        /*0370*/ 	.short	0x010a
        /*0372*/ 	.byte	0x08
	.zero		1


	//   ....[40]....
        /*0374*/ 	.word	0x00001d70
        /*0378*/ 	.word	0x000000ff
        /*037c*/ 	.word	0x00000088
        /*0380*/ 	.short	0x0101
        /*0382*/ 	.byte	0x04
	.zero		1


	//   ....[41]....
        /*0384*/ 	.word	0x00001d90
        /*0388*/ 	.word	0x000000ff
        /*038c*/ 	.word	0x00000030
        /*0390*/ 	.short	0x010a
        /*0392*/ 	.byte	0x08
	.zero		1


	//   ....[42]....
        /*0394*/ 	.word	0x00001e10
        /*0398*/ 	.word	0x000000ff
        /*039c*/ 	.word	0x00000030
        /*03a0*/ 	.short	0x010a
        /*03a2*/ 	.byte	0x21
	.zero		1


	//   ....[43]....
        /*03a4*/ 	.word	0x00001fa0
        /*03a8*/ 	.word	0x000000ff
        /*03ac*/ 	.word	0x00000030
        /*03b0*/ 	.short	0x010a
        /*03b2*/ 	.byte	0x08
	.zero		1


	//   ....[44]....
        /*03b4*/ 	.word	0x00002190
        /*03b8*/ 	.word	0x00000002
        /*03bc*/ 	.word	0x00000090
        /*03c0*/ 	.short	0x010a
        /*03c2*/ 	.byte	0xff
	.zero		1


	//   ....[45]....
        /*03c4*/ 	.word	0x00002250
        /*03c8*/ 	.word	0x00000002
        /*03cc*/ 	.word	0x00000000
        /*03d0*/ 	.short	0x0101
        /*03d2*/ 	.byte	0xff
	.zero		1


	//   ....[46]....
        /*03d4*/ 	.word	0x000027b0
        /*03d8*/ 	.word	0x000000ff
        /*03dc*/ 	.word	0x00000000
        /*03e0*/ 	.short	0x010a
        /*03e2*/ 	.byte	0x05
	.zero		1


	//   ....[47]....
        /*03e4*/ 	.word	0x00002840
        /*03e8*/ 	.word	0x000000ff
        /*03ec*/ 	.word	0x00000000
        /*03f0*/ 	.short	0x010a
        /*03f2*/ 	.byte	0x05
	.zero		1


	//   ....[48]....
        /*03f4*/ 	.word	0x000028d0
        /*03f8*/ 	.word	0x000000ff
        /*03fc*/ 	.word	0x00000000
        /*0400*/ 	.short	0x010a
        /*0402*/ 	.byte	0x05
	.zero		1


	//   ....[49]....
        /*0404*/ 	.word	0x00002960
        /*0408*/ 	.word	0x000000ff
        /*040c*/ 	.word	0x00000000
        /*0410*/ 	.short	0x010a
        /*0412*/ 	.byte	0x05
	.zero		1


	//   ....[50]....
        /*0414*/ 	.word	0x000029f0
        /*0418*/ 	.word	0x000000ff
        /*041c*/ 	.word	0x00000000
        /*0420*/ 	.short	0x010a
        /*0422*/ 	.byte	0x05
	.zero		1


	//   ....[51]....
        /*0424*/ 	.word	0x00002a90
        /*0428*/ 	.word	0x00000000
        /*042c*/ 	.word	0x00000000
        /*0430*/ 	.short	0x010a
        /*0432*/ 	.byte	0xff
	.zero		1


	//   ....[52]....
        /*0434*/ 	.word	0x00002bc0
        /*0438*/ 	.word	0x00000000
        /*043c*/ 	.word	0x000000f0
        /*0440*/ 	.short	0x010a
        /*0442*/ 	.byte	0xff
	.zero		1


	//   ....[53]....
        /*0444*/ 	.word	0x00002c30
        /*0448*/ 	.word	0x00000004
        /*044c*/ 	.word	0x00000000
        /*0450*/ 	.short	0x0101
        /*0452*/ 	.byte	0xff
	.zero		1


	//   ....[54]....
        /*0454*/ 	.word	0x00002c50
        /*0458*/ 	.word	0x000000ff
        /*045c*/ 	.word	0x000000a0
        /*0460*/ 	.short	0x010a
        /*0462*/ 	.byte	0x05
	.zero		1


	//   ....[55]....
        /*0464*/ 	.word	0x00002d70
        /*0468*/ 	.word	0x00000000
        /*046c*/ 	.word	0x00000090
        /*0470*/ 	.short	0x010a
        /*0472*/ 	.byte	0xff
	.zero		1


	//   ....[56]....
        /*0474*/ 	.word	0x00002e70
        /*0478*/ 	.word	0x00000000
        /*047c*/ 	.word	0x00000000
        /*0480*/ 	.short	0x0101
        /*0482*/ 	.byte	0xff
	.zero		1


	//   ....[57]....
        /*0484*/ 	.word	0x00002f00
        /*0488*/ 	.word	0x000000ff
        /*048c*/ 	.word	0x000000a0
        /*0490*/ 	.short	0x0106
        /*0492*/ 	.byte	0x05
	.zero		1


	//   ....[58]....
        /*0494*/ 	.word	0x00002f20
        /*0498*/ 	.word	0x000000ff
        /*049c*/ 	.word	0x000000a0
        /*04a0*/ 	.short	0x010a
        /*04a2*/ 	.byte	0x05
	.zero		1


	//   ....[59]....
        /*04a4*/ 	.word	0x00002fb0
        /*04a8*/ 	.word	0x000000ff
        /*04ac*/ 	.word	0x000000a0
        /*04b0*/ 	.short	0x0106
        /*04b2*/ 	.byte	0x04
	.zero		1


	//   ....[60]....
        /*04b4*/ 	.word	0x00002ff0
        /*04b8*/ 	.word	0x00000000
        /*04bc*/ 	.word	0x000000a0
        /*04c0*/ 	.short	0x010a
        /*04c2*/ 	.byte	0xff
	.zero		1


	//   ....[61]....
        /*04c4*/ 	.word	0x00003230
        /*04c8*/ 	.word	0x000000ff
        /*04cc*/ 	.word	0x00000008
        /*04d0*/ 	.short	0x010a
        /*04d2*/ 	.byte	0x06
	.zero		1


	//   ....[62]....
        /*04d4*/ 	.word	0x00003250
        /*04d8*/ 	.word	0x000000ff
        /*04dc*/ 	.word	0x00000008
        /*04e0*/ 	.short	0x010a
        /*04e2*/ 	.byte	0x06
	.zero		1


	//   ....[63]....
        /*04e4*/ 	.word	0x000033e0
        /*04e8*/ 	.word	0x000000ff
        /*04ec*/ 	.word	0x00000008
        /*04f0*/ 	.short	0x010a
        /*04f2*/ 	.byte	0x06
	.zero		1


	//   ....[64]....
        /*04f4*/ 	.word	0x00003400
        /*04f8*/ 	.word	0x000000ff
        /*04fc*/ 	.word	0x00000008
        /*0500*/ 	.short	0x010a
        /*0502*/ 	.byte	0x06
	.zero		1


	//   ....[65]....
        /*0504*/ 	.word	0x000034c0
        /*0508*/ 	.word	0x000000ff
        /*050c*/ 	.word	0x00000000
        /*0510*/ 	.short	0x0101
        /*0512*/ 	.byte	0x07
	.zero		1


	//   ....[66]....
        /*0514*/ 	.word	0x00003880
        /*0518*/ 	.word	0x00000000
        /*051c*/ 	.word	0x00000090
        /*0520*/ 	.short	0x010a
        /*0522*/ 	.byte	0xff
	.zero		1


	//   ....[67]....
        /*0524*/ 	.word	0x00003940
        /*0528*/ 	.word	0x00000000
        /*052c*/ 	.word	0x00000000
        /*0530*/ 	.short	0x0101
        /*0532*/ 	.byte	0xff
	.zero		1


	//   ....[68]....
        /*0534*/ 	.word	0x000039f0
        /*0538*/ 	.word	0x000000ff
        /*053c*/ 	.word	0x00000000
        /*0540*/ 	.short	0x010a
        /*0542*/ 	.byte	0x09
	.zero		1


	//   ....[69]....
        /*0544*/ 	.word	0x00003a10
        /*0548*/ 	.word	0x000000ff
        /*054c*/ 	.word	0x000000d0
        /*0550*/ 	.short	0x010a
        /*0552*/ 	.byte	0x08
	.zero		1


	//   ....[70]....
        /*0554*/ 	.word	0x00003ac0
        /*0558*/ 	.word	0x000000ff
        /*055c*/ 	.word	0x00000000
        /*0560*/ 	.short	0x010a
        /*0562*/ 	.byte	0x0e
	.zero		1


	//   ....[71]....
        /*0564*/ 	.word	0x00003bf0
        /*0568*/ 	.word	0x000000ff
        /*056c*/ 	.word	0x00000000
        /*0570*/ 	.short	0x010a
        /*0572*/ 	.byte	0x26
	.zero		1


	//   ....[72]....
        /*0574*/ 	.word	0x00004030
        /*0578*/ 	.word	0x000000ff
        /*057c*/ 	.word	0x00000000
        /*0580*/ 	.short	0x010a
        /*0582*/ 	.byte	0x08
	.zero		1


	//   ....[73]....
        /*0584*/ 	.word	0x000040c0
        /*0588*/ 	.word	0x000000ff
        /*058c*/ 	.word	0x00000000
        /*0590*/ 	.short	0x010a
        /*0592*/ 	.byte	0x08
	.zero		1


	//   ....[74]....
        /*0594*/ 	.word	0x00004150
        /*0598*/ 	.word	0x000000ff
        /*059c*/ 	.word	0x00000000
        /*05a0*/ 	.short	0x010a
        /*05a2*/ 	.byte	0x08
	.zero		1


	//   ....[75]....
        /*05a4*/ 	.word	0x000041f0
        /*05a8*/ 	.word	0x00000000
        /*05ac*/ 	.word	0x00000000
        /*05b0*/ 	.short	0x010a
        /*05b2*/ 	.byte	0xff
	.zero		1


	//   ....[76]....
        /*05b4*/ 	.word	0x00004230
        /*05b8*/ 	.word	0x00000000
        /*05bc*/ 	.word	0x00000000
        /*05c0*/ 	.short	0x010a
        /*05c2*/ 	.byte	0xff
	.zero		1


	//   ....[77]....
        /*05c4*/ 	.word	0x000042a0
        /*05c8*/ 	.word	0x000000ff
        /*05cc*/ 	.word	0x00000000
        /*05d0*/ 	.short	0x0101
        /*05d2*/ 	.byte	0x05
	.zero		1


	//   ....[78]....
        /*05d4*/ 	.word	0x000042e0
        /*05d8*/ 	.word	0x000000ff
        /*05dc*/ 	.word	0x00000110
        /*05e0*/ 	.short	0x010a
        /*05e2*/ 	.byte	0x07
	.zero		1


	//   ....[79]....
        /*05e4*/ 	.word	0x00004330
        /*05e8*/ 	.word	0x000000ff
        /*05ec*/ 	.word	0x00000000
        /*05f0*/ 	.short	0x0101
        /*05f2*/ 	.byte	0x05
	.zero		1


	//   ....[80]....
        /*05f4*/ 	.word	0x00004730
        /*05f8*/ 	.word	0x00000000
        /*05fc*/ 	.word	0x00000090
        /*0600*/ 	.short	0x010a
        /*0602*/ 	.byte	0xff
	.zero		1


	//   ....[81]....
        /*0604*/ 	.word	0x00004810
        /*0608*/ 	.word	0x00000000
        /*060c*/ 	.word	0x00000000
        /*0610*/ 	.short	0x0101
        /*0612*/ 	.byte	0xff
	.zero		1


	//   ....[82]....
        /*0614*/ 	.word	0x00004b30
        /*0618*/ 	.word	0x000000ff
        /*061c*/ 	.word	0x00000088
        /*0620*/ 	.short	0x010a
        /*0622*/ 	.byte	0x06
	.zero		1


	//   ....[83]....
        /*0624*/ 	.word	0x00004d10
        /*0628*/ 	.word	0x000000ff
        /*062c*/ 	.word	0x00000070
        /*0630*/ 	.short	0x010a
        /*0632*/ 	.byte	0x0d
	.zero		1


	//   ....[84]....
        /*0634*/ 	.word	0x00005020
        /*0638*/ 	.word	0x000000ff
        /*063c*/ 	.word	0x00000060
        /*0640*/ 	.short	0x010b
        /*0642*/ 	.byte	0x0d
	.zero		1


	//   ....[85]....
        /*0644*/ 	.word	0x00005080
        /*0648*/ 	.word	0x000000ff
        /*064c*/ 	.word	0x00000000
        /*0650*/ 	.short	0x0101
        /*0652*/ 	.byte	0x0e
	.zero		1


	//   ....[86]....
        /*0654*/ 	.word	0x000050d0
        /*0658*/ 	.word	0x000000ff
        /*065c*/ 	.word	0x00000000
        /*0660*/ 	.short	0x010a
        /*0662*/ 	.byte	0x04
	.zero		1


	//   ....[87]....
        /*0664*/ 	.word	0x00005170
        /*0668*/ 	.word	0x00000000
        /*066c*/ 	.word	0x00000000
        /*0670*/ 	.short	0x010a
        /*0672*/ 	.byte	0xff
	.zero		1


	//   ....[88]....
        /*0674*/ 	.word	0x00005470
        /*0678*/ 	.word	0x00000000
        /*067c*/ 	.word	0x00000090
        /*0680*/ 	.short	0x010a
        /*0682*/ 	.byte	0xff
	.zero		1


	//   ....[89]....
        /*0684*/ 	.word	0x00005580
        /*0688*/ 	.word	0x00000000
        /*068c*/ 	.word	0x00000000
        /*0690*/ 	.short	0x0101
        /*0692*/ 	.byte	0xff
	.zero		1


	//   ....[90]....
        /*0694*/ 	.word	0x00005ee0
        /*0698*/ 	.word	0x00000003
        /*069c*/ 	.word	0x00000060
        /*06a0*/ 	.short	0x010a
        /*06a2*/ 	.byte	0xff
	.zero		1


	//   ....[91]....
        /*06a4*/ 	.word	0x00005ef0
        /*06a8*/ 	.word	0x0000004c
        /*06ac*/ 	.word	0x000000b0
        /*06b0*/ 	.short	0x010a
        /*06b2*/ 	.byte	0xff
	.zero		1


	//   ....[92]....
        /*06b4*/ 	.word	0x000060a0
        /*06b8*/ 	.word	0x00000003
        /*06bc*/ 	.word	0x00000060
        /*06c0*/ 	.short	0x010a
        /*06c2*/ 	.byte	0xff
	.zero		1


	//   ....[93]....
        /*06c4*/ 	.word	0x00006140
        /*06c8*/ 	.word	0x0000004c
        /*06cc*/ 	.word	0x000000b0
        /*06d0*/ 	.short	0x010a
        /*06d2*/ 	.byte	0xff
	.zero		1


	//   ....[94]....
        /*06d4*/ 	.word	0x00006670
        /*06d8*/ 	.word	0x00000011
        /*06dc*/ 	.word	0x00000000
        /*06e0*/ 	.short	0x0101
        /*06e2*/ 	.byte	0xff
	.zero		1


	//   ....[95]....
        /*06e4*/ 	.word	0x00006920
        /*06e8*/ 	.word	0x00000002
        /*06ec*/ 	.word	0x00000000
        /*06f0*/ 	.short	0x0101
        /*06f2*/ 	.byte	0xff
	.zero		1


	//   ....[96]....
        /*06f4*/ 	.word	0x00006bc0
        /*06f8*/ 	.word	0x00000003
        /*06fc*/ 	.word	0x00000100
        /*0700*/ 	.short	0x010a
        /*0702*/ 	.byte	0xff
	.zero		1


	//   ....[97]....
        /*0704*/ 	.word	0x00006c20
        /*0708*/ 	.word	0x00000002
        /*070c*/ 	.word	0x00000030
        /*0710*/ 	.short	0x010a
        /*0712*/ 	.byte	0xff
	.zero		1


	//   ....[98]....
        /*0714*/ 	.word	0x00006c80
        /*0718*/ 	.word	0x00000002
        /*071c*/ 	.word	0x00000030
        /*0720*/ 	.short	0x010a
        /*0722*/ 	.byte	0xff
	.zero		1


	//   ....[99]....
        /*0724*/ 	.word	0x00006cd0
        /*0728*/ 	.word	0x00000002
        /*072c*/ 	.word	0x00000090
        /*0730*/ 	.short	0x010a
        /*0732*/ 	.byte	0xff
	.zero		1


	//   ....[100]....
        /*0734*/ 	.word	0x00006d30
        /*0738*/ 	.word	0x00000000
        /*073c*/ 	.word	0x00000000
        /*0740*/ 	.short	0x010a
        /*0742*/ 	.byte	0xff
	.zero		1


	//   ....[101]....
        /*0744*/ 	.word	0x00006d90
        /*0748*/ 	.word	0x00000000
        /*074c*/ 	.word	0x00000000
        /*0750*/ 	.short	0x010a
        /*0752*/ 	.byte	0xff
	.zero		1


	//   ....[102]....
        /*0754*/ 	.word	0x00006df0
        /*0758*/ 	.word	0x00000000
        /*075c*/ 	.word	0x00000000
        /*0760*/ 	.short	0x010a
        /*0762*/ 	.byte	0xff
	.zero		1


	//   ....[103]....
        /*0764*/ 	.word	0x00006e50
        /*0768*/ 	.word	0x00000000
        /*076c*/ 	.word	0x00000000
        /*0770*/ 	.short	0x010a
        /*0772*/ 	.byte	0xff
	.zero		1


	//   ....[104]....
        /*0774*/ 	.word	0x00006eb0
        /*0778*/ 	.word	0x00000000
        /*077c*/ 	.word	0x00000000
        /*0780*/ 	.short	0x010a
        /*0782*/ 	.byte	0xff
	.zero		1


	//   ....[105]....
        /*0784*/ 	.word	0x00006f00
        /*0788*/ 	.word	0x00000000
        /*078c*/ 	.word	0x000000f0
        /*0790*/ 	.short	0x010a
        /*0792*/ 	.byte	0xff
	.zero		1


	//   ....[106]....
        /*0794*/ 	.word	0x00006f60
        /*0798*/ 	.word	0x00000000
        /*079c*/ 	.word	0x000000a0
        /*07a0*/ 	.short	0x010a
        /*07a2*/ 	.byte	0xff
	.zero		1


	//   ....[107]....
        /*07a4*/ 	.word	0x00006fb0
        /*07a8*/ 	.word	0x00000000
        /*07ac*/ 	.word	0x00000090
        /*07b0*/ 	.short	0x010a
        /*07b2*/ 	.byte	0xff
	.zero		1


	//   ....[108]....
        /*07b4*/ 	.word	0x00007010
        /*07b8*/ 	.word	0x00000000
        /*07bc*/ 	.word	0x000000a0
        /*07c0*/ 	.short	0x010a
        /*07c2*/ 	.byte	0xff
	.zero		1


	//   ....[109]....
        /*07c4*/ 	.word	0x00007070
        /*07c8*/ 	.word	0x00000004
        /*07cc*/ 	.word	0x00000008
        /*07d0*/ 	.short	0x010a
        /*07d2*/ 	.byte	0xff
	.zero		1


	//   ....[110]....
        /*07d4*/ 	.word	0x00007150
        /*07d8*/ 	.word	0x00000002
        /*07dc*/ 	.word	0x00000008
        /*07e0*/ 	.short	0x010a
        /*07e2*/ 	.byte	0xff
	.zero		1


	//   ....[111]....
        /*07e4*/ 	.word	0x000071a0
        /*07e8*/ 	.word	0x00000000
        /*07ec*/ 	.word	0x00000090
        /*07f0*/ 	.short	0x010a
        /*07f2*/ 	.byte	0xff
	.zero		1


	//   ....[112]....
        /*07f4*/ 	.word	0x00007200
        /*07f8*/ 	.word	0x00000000
        /*07fc*/ 	.word	0x000000d0
        /*0800*/ 	.short	0x010a
        /*0802*/ 	.byte	0xff
	.zero		1


	//   ....[113]....
        /*0804*/ 	.word	0x00007260
        /*0808*/ 	.word	0x00000000
        /*080c*/ 	.word	0x00000000
        /*0810*/ 	.short	0x010a
        /*0812*/ 	.byte	0xff
	.zero		1


	//   ....[114]....
        /*0814*/ 	.word	0x000072c0
        /*0818*/ 	.word	0x00000000
        /*081c*/ 	.word	0x00000000
        /*0820*/ 	.short	0x010a
        /*0822*/ 	.byte	0xff
	.zero		1


	//   ....[115]....
        /*0824*/ 	.word	0x00007320
        /*0828*/ 	.word	0x00000000
        /*082c*/ 	.word	0x00000000
        /*0830*/ 	.short	0x010a
        /*0832*/ 	.byte	0xff
	.zero		1


	//   ....[116]....
        /*0834*/ 	.word	0x00007380
        /*0838*/ 	.word	0x00000000
        /*083c*/ 	.word	0x00000000
        /*0840*/ 	.short	0x010a
        /*0842*/ 	.byte	0xff
	.zero		1


	//   ....[117]....
        /*0844*/ 	.word	0x000073e0
        /*0848*/ 	.word	0x00000000
        /*084c*/ 	.word	0x00000110
        /*0850*/ 	.short	0x010a
        /*0852*/ 	.byte	0xff
	.zero		1


	//   ....[118]....
        /*0854*/ 	.word	0x00007430
        /*0858*/ 	.word	0x00000000
        /*085c*/ 	.word	0x00000090
        /*0860*/ 	.short	0x010a
        /*0862*/ 	.byte	0xff
	.zero		1


	//   ....[119]....
        /*0864*/ 	.word	0x00007490
        /*0868*/ 	.word	0x00000000
        /*086c*/ 	.word	0x00000088
        /*0870*/ 	.short	0x010a
        /*0872*/ 	.byte	0xff
	.zero		1


	//   ....[120]....
        /*0874*/ 	.word	0x000074f0
        /*0878*/ 	.word	0x00000003
        /*087c*/ 	.word	0x00000070
        /*0880*/ 	.short	0x010a
        /*0882*/ 	.byte	0xff
	.zero		1


	//   ....[121]....
        /*0884*/ 	.word	0x00007550
        /*0888*/ 	.word	0x00000000
        /*088c*/ 	.word	0x00000000
        /*0890*/ 	.short	0x010a
        /*0892*/ 	.byte	0xff
	.zero		1


	//   ....[122]....
        /*0894*/ 	.word	0x000075a0
        /*0898*/ 	.word	0x00000000
        /*089c*/ 	.word	0x00000090
        /*08a0*/ 	.short	0x010a
        /*08a2*/ 	.byte	0xff
	.zero		1


	//   ....[123]....
        /*08a4*/ 	.word	0x000075f0
        /*08a8*/ 	.word	0x00000003
        /*08ac*/ 	.word	0x00000060
        /*08b0*/ 	.short	0x010a
        /*08b2*/ 	.byte	0xff
	.zero		1


	//   ....[124]....
        /*08b4*/ 	.word	0x00007640
        /*08b8*/ 	.word	0x0000004c
        /*08bc*/ 	.word	0x000000b0
        /*08c0*/ 	.short	0x010a
        /*08c2*/ 	.byte	0xff
	.zero		1


	//----- nvinfo : EIATTR_NUM_MBARRIERS
	.align		4
.L_47:
        /*08c4*/ 	.byte	0x03, 0x38
        /*08c6*/ 	.short	0x0023


	//----- nvinfo : EIATTR_EXIT_INSTR_OFFSETS
	.align		4
        /*08c8*/ 	.byte	0x04, 0x1c
        /*08ca*/ 	.short	(.L_49 - .L_48)


	//   ....[0]....
.L_48:
        /*08cc*/ 	.word	0x00002ac0


	//   ....[1]....
        /*08d0*/ 	.word	0x00002fc0


	//   ....[2]....
        /*08d4*/ 	.word	0x00003020


	//   ....[3]....
        /*08d8*/ 	.word	0x00004560


	//   ....[4]....
        /*08dc*/ 	.word	0x000051a0


	//   ....[5]....
        /*08e0*/ 	.word	0x000051e0


	//   ....[6]....
        /*08e4*/ 	.word	0x00006ad0


	//   ....[7]....
        /*08e8*/ 	.word	0x00006b50


	//   ....[8]....
        /*08ec*/ 	.word	0x00006b80


	//   ....[9]....
        /*08f0*/ 	.word	0x00006bb0


	//----- nvinfo : EIATTR_MAX_THREADS
	.align		4
.L_49:
        /*08f4*/ 	.byte	0x04, 0x05
        /*08f6*/ 	.short	(.L_51 - .L_50)
.L_50:
        /*08f8*/ 	.word	0x00000100
        /*08fc*/ 	.word	0x00000001
        /*0900*/ 	.word	0x00000001


	//----- nvinfo : EIATTR_CRS_STACK_SIZE
	.align		4
.L_51:
        /*0904*/ 	.byte	0x04, 0x1e
        /*0906*/ 	.short	(.L_53 - .L_52)
.L_52:
        /*0908*/ 	.word	0x00000000


	//----- nvinfo : EIATTR_CBANK_PARAM_SIZE
	.align		4
.L_53:
        /*090c*/ 	.byte	0x03, 0x19
        /*090e*/ 	.short	0x0800


	//----- nvinfo : EIATTR_PARAM_CBANK
	.align		4
        /*0910*/ 	.byte	0x04, 0x0a
        /*0912*/ 	.short	(.L_55 - .L_54)
	.align		4
.L_54:
        /*0914*/ 	.word	index@(.nv.constant0._ZN7cutlass13device_kernelINS_4gemm6kernel13GemmUniversalIN4cute5tupleIJiiiiEEENS1_10collective13CollectiveMmaINS1_35MainloopSm100TmaUmmaWarpSpecializedILi6ELi2ELi4ENS5_IJNS4_1CILi2EEENSA_ILi1EEESC_EEEEENS5_IJNSA_ILi256EEENSA_ILi16EEENSA_ILi128EEEEEENS_6half_tENS5_IJlSC_lEEESJ_SK_NS4_8TiledMMAINS4_8MMA_AtomIJNS4_26SM100_MMA_F16BF16_2x1SM_SSISJ_SJ_fLi256ELi16ELNS4_4UMMA5MajorE0ELSP_0ELNSO_7ScaleInE0ELSQ_0EEEEEENS4_6LayoutINS5_IJSC_SC_SC_EEENS5_IJNSA_ILi0EEESV_SV_EEEEENS5_IJNS4_10UnderscoreESY_SY_EEEEENS4_18SM100_TMA_2SM_LOADENS4_14ComposedLayoutINS4_7SwizzleILi3ELi4ELi3EEENS4_18smem_ptr_flag_bitsILi16EEENST_INS5_IJNSA_ILi8EEENSA_ILi64EEEEEENS5_IJS18_SC_EEEEEEEvNS4_8identityES11_S1C_vS1D_EENS_8epilogue10collective18CollectiveEpilogueINS1F_23Sm100TmaWarpSpecializedILi2ELi1ELi16ELb1ELb0EEEJNS5_IJSH_SG_SH_EEENS5_IJNST_ISH_SC_EENST_ISG_SC_EEEEESJ_SK_SJ_SK_NS1F_6fusion15FusionCallbacksIS1J_NS1O_17LinearCombinationISJ_fSJ_fLNS_15FloatRoundStyleE2EEES1K_S1N_JEEENS4_5SM1004TMEM4LOAD26SM100_TMEM_LOAD_32dp32b16xENS4_13SM90_TMA_LOADENS12_INS13_ILi1ELi4ELi3EEES16_NST_INS5_IJS17_SG_EEENS5_IJSG_SC_EEEEEEENS4_39AutoVectorizingCopyWithAssumedAlignmentILi128EEENS4_14SM90_TMA_STOREES23_S25_S25_EEEvvEEEEvNT_6ParamsE)
        /*0918*/ 	.short	0x0380
        /*091a*/ 	.short	0x0800


	//----- nvinfo : EIATTR_SW_WAR
	.align		4
.L_55:
        /*091c*/ 	.byte	0x04, 0x36
        /*091e*/ 	.short	(.L_57 - .L_56)
.L_56:
        /*0920*/ 	.word	0x00000008
.L_57:


//--------------------- .nv.callgraph             --------------------------
	.section	.nv.callgraph,"",@"SHT_CUDA_CALLGRAPH"
	.align	4
	.sectionentsize	8
	.align		4
        /*0000*/ 	.word	0x00000000
	.align		4
        /*0004*/ 	.word	0xffffffff
	.align		4
        /*0008*/ 	.word	index@(_ZN7cutlass13device_kernelINS_4gemm6kernel13GemmUniversalIN4cute5tupleIJiiiiEEENS1_10collective13CollectiveMmaINS1_35MainloopSm100TmaUmmaWarpSpecializedILi6ELi2ELi4ENS5_IJNS4_1CILi2EEENSA_ILi1EEESC_EEEEENS5_IJNSA_ILi256EEENSA_ILi16EEENSA_ILi128EEEEEENS_6half_tENS5_IJlSC_lEEESJ_SK_NS4_8TiledMMAINS4_8MMA_AtomIJNS4_26SM100_MMA_F16BF16_2x1SM_SSISJ_SJ_fLi256ELi16ELNS4_4UMMA5MajorE0ELSP_0ELNSO_7ScaleInE0ELSQ_0EEEEEENS4_6LayoutINS5_IJSC_SC_SC_EEENS5_IJNSA_ILi0EEESV_SV_EEEEENS5_IJNS4_10UnderscoreESY_SY_EEEEENS4_18SM100_TMA_2SM_LOADENS4_14ComposedLayoutINS4_7SwizzleILi3ELi4ELi3EEENS4_18smem_ptr_flag_bitsILi16EEENST_INS5_IJNSA_ILi8EEENSA_ILi64EEEEEENS5_IJS18_SC_EEEEEEEvNS4_8identityES11_S1C_vS1D_EENS_8epilogue10collective18CollectiveEpilogueINS1F_23Sm100TmaWarpSpecializedILi2ELi1ELi16ELb1ELb0EEEJNS5_IJSH_SG_SH_EEENS5_IJNST_ISH_SC_EENST_ISG_SC_EEEEESJ_SK_SJ_SK_NS1F_6fusion15FusionCallbacksIS1J_NS1O_17LinearCombinationISJ_fSJ_fLNS_15FloatRoundStyleE2EEES1K_S1N_JEEENS4_5SM1004TMEM4LOAD26SM100_TMEM_LOAD_32dp32b16xENS4_13SM90_TMA_LOADENS12_INS13_ILi1ELi4ELi3EEES16_NST_INS5_IJS17_SG_EEENS5_IJSG_SC_EEEEEEENS4_39AutoVectorizingCopyWithAssumedAlignmentILi128EEENS4_14SM90_TMA_STOREES23_S25_S25_EEEvvEEEEvNT_6ParamsE)
	.align		4
        /*000c*/ 	.word	index@(__assertfail)
	.align		4
        /*0010*/ 	.word	0x00000000
	.align		4
        /*0014*/ 	.word	0xfffffffe
	.align		4
        /*0018*/ 	.word	0x00000000
	.align		4
        /*001c*/ 	.word	0xfffffffd
	.align		4
        /*0020*/ 	.word	0x00000000
	.align		4
        /*0024*/ 	.word	0xfffffffc


//--------------------- .nv.constant4             --------------------------
	.section	.nv.constant4,"a",@progbits
	.align	8
	.align		8
.nv.constant4:
        /*0000*/ 	.dword	__assertfail
	.align		8
        /*0008*/ 	.dword	__unnamed_1
	.align		8
        /*0010*/ 	.dword	__unnamed_2
	.align		8
        /*0018*/ 	.dword	_ZN39_INTERNAL_b22b9010_4_k_cu_8554a061_84084cuda3std3__45__cpo5beginE
	.align		8
        /*0020*/ 	.dword	_ZN39_INTERNAL_b22b9010_4_k_cu_8554a061_84084cuda3std3__45__cpo3endE
	.align		8
        /*0028*/ 	.dword	_ZN39_INTERNAL_b22b9010_4_k_cu_8554a061_84084cuda3std3__45__cpo6cbeginE
	.align		8
        /*0030*/ 	.dword	_ZN39_INTERNAL_b22b9010_4_k_cu_8554a061_84084cuda3std3__45__cpo4cendE
	.align		8
        /*0038*/ 	.dword	_ZN39_INTERNAL_b22b9010_4_k_cu_8554a061_84084cuda3std3__441_GLOBAL__N__b22b9010_4_k_cu_8554a061_84086ignoreE
	.align		8
        /*0040*/ 	.dword	_ZN39_INTERNAL_b22b9010_4_k_cu_8554a061_84084cuda3std3__419piecewise_constructE
	.align		8
        /*0048*/ 	.dword	_ZN39_INTERNAL_b22b9010_4_k_cu_8554a061_84084cuda3std3__48in_placeE
	.align		8
        /*0050*/ 	.dword	_ZN39_INTERNAL_b22b9010_4_k_cu_8554a061_84084cuda3std6ranges3__45__cpo4swapE
	.align		8
        /*0058*/ 	.dword	_ZN39_INTERNAL_b22b9010_4_k_cu_8554a061_84084cuda3std6ranges3__45__cpo9iter_moveE
	.align		8
        /*0060*/ 	.dword	_ZN39_INTERNAL_b22b9010_4_k_cu_8554a061_84084cute7productE
	.align		8
        /*0068*/ 	.dword	_ZN39_INTERNAL_b22b9010_4_k_cu_8554a061_84084cute1_E
	.align		8
        /*0070*/ 	.dword	$str$25
	.align		8
        /*0078*/ 	.dword	$str$26
	.align		8
        /*0080*/ 	.dword	$str$27
	.align		8
        /*0088*/ 	.dword	$str$28


//--------------------- .text._ZN7cutlass13device_kernelINS_4gemm6kernel13GemmUniversalIN4cute5tupleIJiiiiEEENS1_10collective13CollectiveMmaINS1_35MainloopSm100TmaUmmaWarpSpecializedILi6ELi2ELi4ENS5_IJNS4_1CILi2EEENSA_ILi1EEESC_EEEEENS5_IJNSA_ILi256EEENSA_ILi16EEENSA_ILi128EEEEEENS_6half_tENS5_IJlSC_lEEESJ_SK_NS4_8TiledMMAINS4_8MMA_AtomIJNS4_26SM100_MMA_F16BF16_2x1SM_SSISJ_SJ_fLi256ELi16ELNS4_4UMMA5MajorE0ELSP_0ELNSO_7ScaleInE0ELSQ_0EEEEEENS4_6LayoutINS5_IJSC_SC_SC_EEENS5_IJNSA_ILi0EEESV_SV_EEEEENS5_IJNS4_10UnderscoreESY_SY_EEEEENS4_18SM100_TMA_2SM_LOADENS4_14ComposedLayoutINS4_7SwizzleILi3ELi4ELi3EEENS4_18smem_ptr_flag_bitsILi16EEENST_INS5_IJNSA_ILi8EEENSA_ILi64EEEEEENS5_IJS18_SC_EEEEEEEvNS4_8identityES11_S1C_vS1D_EENS_8epilogue10collective18CollectiveEpilogueINS1F_23Sm100TmaWarpSpecializedILi2ELi1ELi16ELb1ELb0EEEJNS5_IJSH_SG_SH_EEENS5_IJNST_ISH_SC_EENST_ISG_SC_EEEEESJ_SK_SJ_SK_NS1F_6fusion15FusionCallbacksIS1J_NS1O_17LinearCombinationISJ_fSJ_fLNS_15FloatRoundStyleE2EEES1K_S1N_JEEENS4_5SM1004TMEM4LOAD26SM100_TMEM_LOAD_32dp32b16xENS4_13SM90_TMA_LOADENS12_INS13_ILi1ELi4ELi3EEES16_NST_INS5_IJS17_SG_EEENS5_IJSG_SC_EEEEEEENS4_39AutoVectorizingCopyWithAssumedAlignmentILi128EEENS4_14SM90_TMA_STOREES23_S25_S25_EEEvvEEEEvNT_6ParamsE --------------------------
	.section	.text._ZN7cutlass13device_kernelINS_4gemm6kernel13GemmUniversalIN4cute5tupleIJiiiiEEENS1_10collective13CollectiveMmaINS1_35MainloopSm100TmaUmmaWarpSpecializedILi6ELi2ELi4ENS5_IJNS4_1CILi2EEENSA_ILi1EEESC_EEEEENS5_IJNSA_ILi256EEENSA_ILi16EEENSA_ILi128EEEEEENS_6half_tENS5_IJlSC_lEEESJ_SK_NS4_8TiledMMAINS4_8MMA_AtomIJNS4_26SM100_MMA_F16BF16_2x1SM_SSISJ_SJ_fLi256ELi16ELNS4_4UMMA5MajorE0ELSP_0ELNSO_7ScaleInE0ELSQ_0EEEEEENS4_6LayoutINS5_IJSC_SC_SC_EEENS5_IJNSA_ILi0EEESV_SV_EEEEENS5_IJNS4_10UnderscoreESY_SY_EEEEENS4_18SM100_TMA_2SM_LOADENS4_14ComposedLayoutINS4_7SwizzleILi3ELi4ELi3EEENS4_18smem_ptr_flag_bitsILi16EEENST_INS5_IJNSA_ILi8EEENSA_ILi64EEEEEENS5_IJS18_SC_EEEEEEEvNS4_8identityES11_S1C_vS1D_EENS_8epilogue10collective18CollectiveEpilogueINS1F_23Sm100TmaWarpSpecializedILi2ELi1ELi16ELb1ELb0EEEJNS5_IJSH_SG_SH_EEENS5_IJNST_ISH_SC_EENST_ISG_SC_EEEEESJ_SK_SJ_SK_NS1F_6fusion15FusionCallbacksIS1J_NS1O_17LinearCombinationISJ_fSJ_fLNS_15FloatRoundStyleE2EEES1K_S1N_JEEENS4_5SM1004TMEM4LOAD26SM100_TMEM_LOAD_32dp32b16xENS4_13SM90_TMA_LOADENS12_INS13_ILi1ELi4ELi3EEES16_NST_INS5_IJS17_SG_EEENS5_IJSG_SC_EEEEEEENS4_39AutoVectorizingCopyWithAssumedAlignmentILi128EEENS4_14SM90_TMA_STOREES23_S25_S25_EEEvvEEEEvNT_6ParamsE,"ax",@progbits
	.align	128
.text._ZN7cutlass13device_kernelINS_4gemm6kernel13GemmUniversalIN4cute5tupleIJiiiiEEENS1_10collective13CollectiveMmaINS1_35MainloopSm100TmaUmmaWarpSpecializedILi6ELi2ELi4ENS5_IJNS4_1CILi2EEENSA_ILi1EEESC_EEEEENS5_IJNSA_ILi256EEENSA_ILi16EEENSA_ILi128EEEEEENS_6half_tENS5_IJlSC_lEEESJ_SK_NS4_8TiledMMAINS4_8MMA_AtomIJNS4_26SM100_MMA_F16BF16_2x1SM_SSISJ_SJ_fLi256ELi16ELNS4_4UMMA5MajorE0ELSP_0ELNSO_7ScaleInE0ELSQ_0EEEEEENS4_6LayoutINS5_IJSC_SC_SC_EEENS5_IJNSA_ILi0EEESV_SV_EEEEENS5_IJNS4_10UnderscoreESY_SY_EEEEENS4_18SM100_TMA_2SM_LOADENS4_14ComposedLayoutINS4_7SwizzleILi3ELi4ELi3EEENS4_18smem_ptr_flag_bitsILi16EEENST_INS5_IJNSA_ILi8EEENSA_ILi64EEEEEENS5_IJS18_SC_EEEEEEEvNS4_8identityES11_S1C_vS1D_EENS_8epilogue10collective18CollectiveEpilogueINS1F_23Sm100TmaWarpSpecializedILi2ELi1ELi16ELb1ELb0EEEJNS5_IJSH_SG_SH_EEENS5_IJNST_ISH_SC_EENST_ISG_SC_EEEEESJ_SK_SJ_SK_NS1F_6fusion15FusionCallbacksIS1J_NS1O_17LinearCombinationISJ_fSJ_fLNS_15FloatRoundStyleE2EEES1K_S1N_JEEENS4_5SM1004TMEM4LOAD26SM100_TMEM_LOAD_32dp32b16xENS4_13SM90_TMA_LOADENS12_INS13_ILi1ELi4ELi3EEES16_NST_INS5_IJS17_SG_EEENS5_IJSG_SC_EEEEEEENS4_39AutoVectorizingCopyWithAssumedAlignmentILi128EEENS4_14SM90_TMA_STOREES23_S25_S25_EEEvvEEEEvNT_6ParamsE:
        .type           _ZN7cutlass13device_kernelINS_4gemm6kernel13GemmUniversalIN4cute5tupleIJiiiiEEENS1_10collective13CollectiveMmaINS1_35MainloopSm100TmaUmmaWarpSpecializedILi6ELi2ELi4ENS5_IJNS4_1CILi2EEENSA_ILi1EEESC_EEEEENS5_IJNSA_ILi256EEENSA_ILi16EEENSA_ILi128EEEEEENS_6half_tENS5_IJlSC_lEEESJ_SK_NS4_8TiledMMAINS4_8MMA_AtomIJNS4_26SM100_MMA_F16BF16_2x1SM_SSISJ_SJ_fLi256ELi16ELNS4_4UMMA5MajorE0ELSP_0ELNSO_7ScaleInE0ELSQ_0EEEEEENS4_6LayoutINS5_IJSC_SC_SC_EEENS5_IJNSA_ILi0EEESV_SV_EEEEENS5_IJNS4_10UnderscoreESY_SY_EEEEENS4_18SM100_TMA_2SM_LOADENS4_14ComposedLayoutINS4_7SwizzleILi3ELi4ELi3EEENS4_18smem_ptr_flag_bitsILi16EEENST_INS5_IJNSA_ILi8EEENSA_ILi64EEEEEENS5_IJS18_SC_EEEEEEEvNS4_8identityES11_S1C_vS1D_EENS_8epilogue10collective18CollectiveEpilogueINS1F_23Sm100TmaWarpSpecializedILi2ELi1ELi16ELb1ELb0EEEJNS5_IJSH_SG_SH_EEENS5_IJNST_ISH_SC_EENST_ISG_SC_EEEEESJ_SK_SJ_SK_NS1F_6fusion15FusionCallbacksIS1J_NS1O_17LinearCombinationISJ_fSJ_fLNS_15FloatRoundStyleE2EEES1K_S1N_JEEENS4_5SM1004TMEM4LOAD26SM100_TMEM_LOAD_32dp32b16xENS4_13SM90_TMA_LOADENS12_INS13_ILi1ELi4ELi3EEES16_NST_INS5_IJS17_SG_EEENS5_IJSG_SC_EEEEEEENS4_39AutoVectorizingCopyWithAssumedAlignmentILi128EEENS4_14SM90_TMA_STOREES23_S25_S25_EEEvvEEEEvNT_6ParamsE,@function
        .size           _ZN7cutlass13device_kernelINS_4gemm6kernel13GemmUniversalIN4cute5tupleIJiiiiEEENS1_10collective13CollectiveMmaINS1_35MainloopSm100TmaUmmaWarpSpecializedILi6ELi2ELi4ENS5_IJNS4_1CILi2EEENSA_ILi1EEESC_EEEEENS5_IJNSA_ILi256EEENSA_ILi16EEENSA_ILi128EEEEEENS_6half_tENS5_IJlSC_lEEESJ_SK_NS4_8TiledMMAINS4_8MMA_AtomIJNS4_26SM100_MMA_F16BF16_2x1SM_SSISJ_SJ_fLi256ELi16ELNS4_4UMMA5MajorE0ELSP_0ELNSO_7ScaleInE0ELSQ_0EEEEEENS4_6LayoutINS5_IJSC_SC_SC_EEENS5_IJNSA_ILi0EEESV_SV_EEEEENS5_IJNS4_10UnderscoreESY_SY_EEEEENS4_18SM100_TMA_2SM_LOADENS4_14ComposedLayoutINS4_7SwizzleILi3ELi4ELi3EEENS4_18smem_ptr_flag_bitsILi16EEENST_INS5_IJNSA_ILi8EEENSA_ILi64EEEEEENS5_IJS18_SC_EEEEEEEvNS4_8identityES11_S1C_vS1D_EENS_8epilogue10collective18CollectiveEpilogueINS1F_23Sm100TmaWarpSpecializedILi2ELi1ELi16ELb1ELb0EEEJNS5_IJSH_SG_SH_EEENS5_IJNST_ISH_SC_EENST_ISG_SC_EEEEESJ_SK_SJ_SK_NS1F_6fusion15FusionCallbacksIS1J_NS1O_17LinearCombinationISJ_fSJ_fLNS_15FloatRoundStyleE2EEES1K_S1N_JEEENS4_5SM1004TMEM4LOAD26SM100_TMEM_LOAD_32dp32b16xENS4_13SM90_TMA_LOADENS12_INS13_ILi1ELi4ELi3EEES16_NST_INS5_IJS17_SG_EEENS5_IJSG_SC_EEEEEEENS4_39AutoVectorizingCopyWithAssumedAlignmentILi128EEENS4_14SM90_TMA_STOREES23_S25_S25_EEEvvEEEEvNT_6ParamsE,(.L_x_164 - _ZN7cutlass13device_kernelINS_4gemm6kernel13GemmUniversalIN4cute5tupleIJiiiiEEENS1_10collective13CollectiveMmaINS1_35MainloopSm100TmaUmmaWarpSpecializedILi6ELi2ELi4ENS5_IJNS4_1CILi2EEENSA_ILi1EEESC_EEEEENS5_IJNSA_ILi256EEENSA_ILi16EEENSA_ILi128EEEEEENS_6half_tENS5_IJlSC_lEEESJ_SK_NS4_8TiledMMAINS4_8MMA_AtomIJNS4_26SM100_MMA_F16BF16_2x1SM_SSISJ_SJ_fLi256ELi16ELNS4_4UMMA5MajorE0ELSP_0ELNSO_7ScaleInE0ELSQ_0EEEEEENS4_6LayoutINS5_IJSC_SC_SC_EEENS5_IJNSA_ILi0EEESV_SV_EEEEENS5_IJNS4_10UnderscoreESY_SY_EEEEENS4_18SM100_TMA_2SM_LOADENS4_14ComposedLayoutINS4_7SwizzleILi3ELi4ELi3EEENS4_18smem_ptr_flag_bitsILi16EEENST_INS5_IJNSA_ILi8EEENSA_ILi64EEEEEENS5_IJS18_SC_EEEEEEEvNS4_8identityES11_S1C_vS1D_EENS_8epilogue10collective18CollectiveEpilogueINS1F_23Sm100TmaWarpSpecializedILi2ELi1ELi16ELb1ELb0EEEJNS5_IJSH_SG_SH_EEENS5_IJNST_ISH_SC_EENST_ISG_SC_EEEEESJ_SK_SJ_SK_NS1F_6fusion15FusionCallbacksIS1J_NS1O_17LinearCombinationISJ_fSJ_fLNS_15FloatRoundStyleE2EEES1K_S1N_JEEENS4_5SM1004TMEM4LOAD26SM100_TMEM_LOAD_32dp32b16xENS4_13SM90_TMA_LOADENS12_INS13_ILi1ELi4ELi3EEES16_NST_INS5_IJS17_SG_EEENS5_IJSG_SC_EEEEEEENS4_39AutoVectorizingCopyWithAssumedAlignmentILi128EEENS4_14SM90_TMA_STOREES23_S25_S25_EEEvvEEEEvNT_6ParamsE)
        .other          _ZN7cutlass13device_kernelINS_4gemm6kernel13GemmUniversalIN4cute5tupleIJiiiiEEENS1_10collective13CollectiveMmaINS1_35MainloopSm100TmaUmmaWarpSpecializedILi6ELi2ELi4ENS5_IJNS4_1CILi2EEENSA_ILi1EEESC_EEEEENS5_IJNSA_ILi256EEENSA_ILi16EEENSA_ILi128EEEEEENS_6half_tENS5_IJlSC_lEEESJ_SK_NS4_8TiledMMAINS4_8MMA_AtomIJNS4_26SM100_MMA_F16BF16_2x1SM_SSISJ_SJ_fLi256ELi16ELNS4_4UMMA5MajorE0ELSP_0ELNSO_7ScaleInE0ELSQ_0EEEEEENS4_6LayoutINS5_IJSC_SC_SC_EEENS5_IJNSA_ILi0EEESV_SV_EEEEENS5_IJNS4_10UnderscoreESY_SY_EEEEENS4_18SM100_TMA_2SM_LOADENS4_14ComposedLayoutINS4_7SwizzleILi3ELi4ELi3EEENS4_18smem_ptr_flag_bitsILi16EEENST_INS5_IJNSA_ILi8EEENSA_ILi64EEEEEENS5_IJS18_SC_EEEEEEEvNS4_8identityES11_S1C_vS1D_EENS_8epilogue10collective18CollectiveEpilogueINS1F_23Sm100TmaWarpSpecializedILi2ELi1ELi16ELb1ELb0EEEJNS5_IJSH_SG_SH_EEENS5_IJNST_ISH_SC_EENST_ISG_SC_EEEEESJ_SK_SJ_SK_NS1F_6fusion15FusionCallbacksIS1J_NS1O_17LinearCombinationISJ_fSJ_fLNS_15FloatRoundStyleE2EEES1K_S1N_JEEENS4_5SM1004TMEM4LOAD26SM100_TMEM_LOAD_32dp32b16xENS4_13SM90_TMA_LOADENS12_INS13_ILi1ELi4ELi3EEES16_NST_INS5_IJS17_SG_EEENS5_IJSG_SC_EEEEEEENS4_39AutoVectorizingCopyWithAssumedAlignmentILi128EEENS4_14SM90_TMA_STOREES23_S25_S25_EEEvvEEEEvNT_6ParamsE,@"STO_CUDA_ENTRY STV_DEFAULT"
_ZN7cutlass13device_kernelINS_4gemm6kernel13GemmUniversalIN4cute5tupleIJiiiiEEENS1_10collective13CollectiveMmaINS1_35MainloopSm100TmaUmmaWarpSpecializedILi6ELi2ELi4ENS5_IJNS4_1CILi2EEENSA_ILi1EEESC_EEEEENS5_IJNSA_ILi256EEENSA_ILi16EEENSA_ILi128EEEEEENS_6half_tENS5_IJlSC_lEEESJ_SK_NS4_8TiledMMAINS4_8MMA_AtomIJNS4_26SM100_MMA_F16BF16_2x1SM_SSISJ_SJ_fLi256ELi16ELNS4_4UMMA5MajorE0ELSP_0ELNSO_7ScaleInE0ELSQ_0EEEEEENS4_6LayoutINS5_IJSC_SC_SC_EEENS5_IJNSA_ILi0EEESV_SV_EEEEENS5_IJNS4_10UnderscoreESY_SY_EEEEENS4_18SM100_TMA_2SM_LOADENS4_14ComposedLayoutINS4_7SwizzleILi3ELi4ELi3EEENS4_18smem_ptr_flag_bitsILi16EEENST_INS5_IJNSA_ILi8EEENSA_ILi64EEEEEENS5_IJS18_SC_EEEEEEEvNS4_8identityES11_S1C_vS1D_EENS_8epilogue10collective18CollectiveEpilogueINS1F_23Sm100TmaWarpSpecializedILi2ELi1ELi16ELb1ELb0EEEJNS5_IJSH_SG_SH_EEENS5_IJNST_ISH_SC_EENST_ISG_SC_EEEEESJ_SK_SJ_SK_NS1F_6fusion15FusionCallbacksIS1J_NS1O_17LinearCombinationISJ_fSJ_fLNS_15FloatRoundStyleE2EEES1K_S1N_JEEENS4_5SM1004TMEM4LOAD26SM100_TMEM_LOAD_32dp32b16xENS4_13SM90_TMA_LOADENS12_INS13_ILi1ELi4ELi3EEES16_NST_INS5_IJS17_SG_EEENS5_IJSG_SC_EEEEEEENS4_39AutoVectorizingCopyWithAssumedAlignmentILi128EEENS4_14SM90_TMA_STOREES23_S25_S25_EEEvvEEEEvNT_6ParamsE:
[----:B------:R-:W1:Y:S01]  /*0000*/  LDC R1, c[0x0][0x37c] ;  /* 0x0000df00ff017b82 */ /* 0x000e620000000800 */
[----:B------:R-:W2:Y:S01]  /*0010*/  S2R R87, SR_TID.X ;  /* 0x0000000000577919 */ /* 0x000ea20000002100 */
[----:B------:R-:W3:Y:S06]  /*0020*/  LDCU.64 UR6, c[0x0][0x890] ;  /* 0x00011200ff0677ac */ /* 0x000eec0008000a00 */
[----:B------:R-:W4:Y:S01]  /*0030*/  S2UR UR37, SR_CgaCtaId ;  /* 0x00000000002579c3 */ /* 0x000f220000008800 */
[----:B------:R-:W-:Y:S02]  /*0040*/  PRMT R70, RZ, 0x7610, R70 ;  /* 0x00007610ff467816 */ /* 0x000fe40000000046 */
[----:B------:R-:W-:Y:S01]  /*0050*/  ELECT P1, URZ, PT ;  /* 0x0000000000ff782f */ /* 0x000fe20003820000 */
[----:B------:R-:W1:Y:S01]  /*0060*/  LDCU.64 UR40, c[0x0][0x358] ;  /* 0x00006b00ff2877ac */ /* 0x000e620008000a00 */
[----:B---3--:R-:W-:-:S04]  /*0070*/  UISETP.NE.U32.AND UP0, UPT, UR6, URZ, UPT ;  /* 0x000000ff0600728c */ /* 0x008fc8000bf05070 */
[----:B------:R-:W-:Y:S02]  /*0080*/  UISETP.NE.AND.EX UP0, UPT, UR7, URZ, UPT, UP0 ;  /* 0x000000ff0700728c */ /* 0x000fe4000bf05300 */
[----:B----4-:R-:W-:Y:S02]  /*0090*/  ULOP3.LUT UR5, UR37, 0x1, URZ, 0xc0, !UPT ;  /* 0x0000000125057892 */ /* 0x010fe4000f8ec0ff */
[----:B------:R-:W-:Y:S01]  /*00a0*/  ULOP3.LUT UR4, UR37, 0x1, URZ, 0x3c, !UPT ;  /* 0x0000000125047892 */ /* 0x000fe2000f8e3cff */
[----:B--2---:R-:W-:-:S05]  /*00b0*/  SHF.R.U32.HI R74, RZ, 0x5, R87 ;  /* 0x00000005ff4a7819 */ /* 0x004fca0000011657 */
[----:B------:R-:W2:Y:S02]  /*00c0*/  SHFL.IDX PT, R0, R74, RZ, 0x1f ;  /* 0x00001fff4a007589 */ /* 0x000ea400000e0000 */
[----:B--2---:R-:W-:Y:S01]  /*00d0*/  R2UR UR10, R0 ;  /* 0x00000000000a72ca */ /* 0x004fe200000e0000 */
[----:B-1----:R-:W-:-:S14]  /*00e0*/  BRA.U UP0, `(.L_x_0) ;  /* 0x00000001002c7547 */ /* 0x002fdc000b800000 */
[----:B------:R-:W1:Y:S02]  /*00f0*/  LDCU.64 UR8, c[0x0][0x888] ;  /* 0x00011100ff0877ac */ /* 0x000e640008000a00 */
[----:B-1----:R-:W-:-:S04]  /*0100*/  UISETP.NE.U32.AND UP0, UPT, UR8, URZ, UPT ;  /* 0x000000ff0800728c */ /* 0x002fc8000bf05070 */
[----:B------:R-:W-:-:S09]  /*0110*/  UISETP.NE.AND.EX UP0, UPT, UR9, URZ, UPT, UP0 ;  /* 0x000000ff0900728c */ /* 0x000fd2000bf05300 */
[----:B------:R-:W-:Y:S05]  /*0120*/  BRA.U !UP0, `(.L_x_1) ;  /* 0x0000000108107547 */ /* 0x000fea000b800000 */
[----:B------:R-:W1:Y:S02]  /*0130*/  LDC.64 R2, c[0x0][0x888] ;  /* 0x00022200ff027b82 */ /* 0x000e640000000a00 */
[----:B-1----:R1:W5:Y:S01]  /*0140*/  LDG.E R35, desc[UR40][R2.64] ;  /* 0x0000002802237981 */ /* 0x002362000c1e1900 */
[----:B------:R-:W-:Y:S01]  /*0150*/  HFMA2 R70, -RZ, RZ, 0, 5.9604644775390625e-08 ;  /* 0x00000001ff467431 */ /* 0x000fe200000001ff */
[----:B------:R-:W-:Y:S05]  /*0160*/  BRA `(.L_x_0) ;  /* 0x00000000000c7947 */ /* 0x000fea0003800000 */
.L_x_1:
[----:B------:R-:W1:Y:S01]  /*0170*/  LDCU UR8, c[0x0][0x880] ;  /* 0x00011000ff0877ac */ /* 0x000e620008000800 */
[----:B------:R-:W-:Y:S01]  /*0180*/  HFMA2 R70, -RZ, RZ, 0, 5.9604644775390625e-08 ;  /* 0x00000001ff467431 */ /* 0x000fe200000001ff */
[----:B-1----:R-:W-:-:S07]  /*0190*/  MOV R35, UR8 ;  /* 0x0000000800237c02 */ /* 0x002fce0008000f00 */
.L_x_0:
[----:B------:R-:W2:Y:S02]  /*01a0*/  LDCU.64 UR8, c[0x0][0x8b0] ;  /* 0x00011600ff0877ac */ /* 0x000ea40008000a00 */
[----:B--2---:R-:W-:-:S04]  /*01b0*/  UISETP.NE.U32.AND UP0, UPT, UR8, URZ, UPT ;  /* 0x000000ff0800728c */ /* 0x004fc8000bf05070 */
[----:B------:R-:W-:-:S09]  /*01c0*/  UISETP.NE.AND.EX UP0, UPT, UR9, URZ, UPT, UP0 ;  /* 0x000000ff0900728c */ /* 0x000fd2000bf05300 */
[----:B------:R-:W-:Y:S05]  /*01d0*/  BRA.U UP0, `(.L_x_2) ;  /* 0x0000000100247547 */ /* 0x000fea000b800000 */
[----:B------:R-:W2:Y:S02]  /*01e0*/  LDCU.64 UR8, c[0x0][0x8a8] ;  /* 0x00011500ff0877ac */ /* 0x000ea40008000a00 */
[----:B--2---:R-:W-:-:S04]  /*01f0*/  UISETP.NE.U32.AND UP0, UPT, UR8, URZ, UPT ;  /* 0x000000ff0800728c */ /* 0x004fc8000bf05070 */
[----:B------:R-:W-:-:S09]  /*0200*/  UISETP.NE.AND.EX UP0, UPT, UR9, URZ, UPT, UP0 ;  /* 0x000000ff0900728c */ /* 0x000fd2000bf05300 */
[----:B------:R-:W-:Y:S05]  /*0210*/  BRA.U !UP0, `(.L_x_3) ;  /* 0x00000001080c7547 */ /* 0x000fea000b800000 */
[----:B------:R-:W2:Y:S02]  /*0220*/  LDC.64 R32, c[0x0][0x8a8] ;  /* 0x00022a00ff207b82 */ /* 0x000ea40000000a00 */
[----:B--2---:R2:W5:Y:S01]  /*0230*/  LDG.E R32, desc[UR40][R32.64] ;  /* 0x0000002820207981 */ /* 0x004562000c1e1900 */
[----:B------:R-:W-:Y:S05]  /*0240*/  BRA `(.L_x_2) ;  /* 0x0000000000087947 */ /* 0x000fea0003800000 */
.L_x_3:
[----:B------:R-:W2:Y:S02]  /*0250*/  LDCU UR8, c[0x0][0x8a0] ;  /* 0x00011400ff0877ac */ /* 0x000ea40008000800 */
[----:B--2---:R-:W-:Y:S02]  /*0260*/  MOV R32, UR8 ;  /* 0x0000000800207c02 */ /* 0x004fe40008000f00 */
.L_x_2:
[----:B------:R-:W-:Y:S01]  /*0270*/  IMAD.U32 R0, RZ, RZ, UR10 ;  /* 0x0000000aff007e24 */ /* 0x000fe2000f8e00ff */
[----:B------:R-:W-:Y:S04]  /*0280*/  BSSY.RECONVERGENT B0, `(.L_x_4) ;  /* 0x000000c000007945 */ /* 0x000fe80003800200 */
[C---:B------:R-:W-:Y:S02]  /*0290*/  ISETP.NE.OR P2, PT, R0.reuse, 0x1, !P1 ;  /* 0x000000010000780c */ /* 0x040fe40004f45670 */
[----:B------:R-:W-:-:S11]  /*02a0*/  ISETP.NE.OR P0, PT, R0, 0x3, !P1 ;  /* 0x000000030000780c */ /* 0x000fd60004f05670 */
[----:B------:R-:W-:Y:S05]  /*02b0*/  @P2 BRA `(.L_x_5) ;  /* 0x0000000000202947 */ /* 0x000fea0003800000 */
[----:B------:R-:W3:Y:S02]  /*02c0*/  LDCU.64 UR8, c[0x0][0x348] ;  /* 0x00006900ff0877ac */ /* 0x000ee40008000a00 */
[----:B---3--:R-:W-:Y:S02]  /*02d0*/  UIADD3 UR12, UP1, UPT, UR8, 0x80, URZ ;  /* 0x00000080080c7890 */ /* 0x008fe4000ff3e0ff */
[----:B------:R-:W-:Y:S02]  /*02e0*/  UIADD3 UR8, UP0, UPT, UR8, 0x180, URZ ;  /* 0x0000018008087890 */ /* 0x000fe4000ff1e0ff */
[----:B------:R-:W-:Y:S02]  /*02f0*/  UIADD3.X UR13, UPT, UPT, URZ, UR9, URZ, UP1, !UPT ;  /* 0x00000009ff0d7290 */ /* 0x000fe40008ffe4ff */
[----:B------:R-:W-:-:S07]  /*0300*/  UIADD3.X UR9, UPT, UPT, URZ, UR9, URZ, UP0, !UPT ;  /* 0x00000009ff097290 */ /* 0x000fce00087fe4ff */
[----:B------:R3:W-:Y:S02]  /*0310*/  UTMACCTL.PF [UR12] ;  /* 0x000000000c0079b9 */ /* 0x0007e40008040000 */
[----:B------:R3:W-:Y:S02]  /*0320*/  UTMACCTL.PF [UR8] ;  /* 0x00000000080079b9 */ /* 0x0007e40008040000 */
[----:B---3--:R-:W-:Y:S01]  /*0330*/  NOP ;  /* 0x0000000000007918 */ /* 0x008fe20000000000 */
.L_x_5:
[----:B------:R-:W-:Y:S05]  /*0340*/  BSYNC.RECONVERGENT B0 ;  /* 0x0000000000007941 */ /* 0x000fea0003800200 */
.L_x_4:
[----:B------:R-:W-:Y:S04]  /*0350*/  BSSY.RECONVERGENT B0, `(.L_x_6) ;  /* 0x000000a000007945 */ /* 0x000fe80003800200 */
        /* <DEDUP_REMOVED lines=9> */
.L_x_7:
[----:B------:R-:W-:Y:S05]  /*03f0*/  BSYNC.RECONVERGENT B0 ;  /* 0x0000000000007941 */ /* 0x000fea0003800200 */
.L_x_6:
[----:B------:R-:W3:Y:S01]  /*0400*/  LDCU.64 UR8, c[0x0][0x888] ;  /* 0x00011100ff0877ac */ /* 0x000ee20008000a00 */
[----:B------:R-:W-:Y:S02]  /*0410*/  UISETP.EQ.U32.AND UP1, UPT, UR6, URZ, UPT ;  /* 0x000000ff0600728c */ /* 0x000fe4000bf22070 */
[----:B------:R-:W-:Y:S02]  /*0420*/  UPLOP3.LUT UP5, UPT, UPT, UPT, UPT, 0x80, 0x8 ;  /* 0x000000000008789c */ /* 0x000fe40003faf070 */
[----:B---3--:R-:W-:-:S04]  /*0430*/  UISETP.NE.U32.AND UP0, UPT, UR8, URZ, UPT ;  /* 0x000000ff0800728c */ /* 0x008fc8000bf05070 */
[----:B------:R-:W-:-:S04]  /*0440*/  UISETP.NE.AND.EX UP0, UPT, UR9, URZ, UPT, UP0 ;  /* 0x000000ff0900728c */ /* 0x000fc8000bf05300 */
[----:B------:R-:W-:-:S04]  /*0450*/  UISETP.EQ.OR.EX UP2, UPT, UR7, URZ, !UP0, UP1 ;  /* 0x000000ff0700728c */ /* 0x000fc8000c742710 */
[----:B------:R-:W-:-:S05]  /*0460*/  UP2UR UR45, UPR, URZ, 0x4 ;  /* 0x00000004ff2d7883 */ /* 0x000fca0008000000 */
[----:B------:R-:W-:Y:S07]  /*0470*/  BRA.U !UP2, `(.L_x_8) ;  /* 0x000000010a207547 */ /* 0x000fee000b800000 */
[----:B------:R-:W-:Y:S01]  /*0480*/  UISETP.NE.U32.AND UP2, UPT, UR6, URZ, UPT ;  /* 0x000000ff0600728c */ /* 0x000fe2000bf45070 */
[----:B-----5:R-:W-:Y:S01]  /*0490*/  FSETP.NEU.AND P0, PT, R35, RZ, PT ;  /* 0x000000ff2300720b */ /* 0x020fe20003f0d000 */
[----:B------:R-:W-:Y:S02]  /*04a0*/  USEL UR6, URZ, 0xffffffff, UP0 ;  /* 0xffffffffff067887 */ /* 0x000fe40008000000 */
[----:B------:R-:W-:-:S10]  /*04b0*/  UISETP.NE.AND.EX UP2, UPT, UR7, URZ, UPT, UP2 ;  /* 0x000000ff0700728c */ /* 0x000fd4000bf45320 */
[----:B------:R-:W-:Y:S01]  /*04c0*/  VOTEU.ANY UP1, P0 ;  /* 0x0000000000ff7886 */ /* 0x000fe20000020100 */
[----:B------:R-:W-:-:S04]  /*04d0*/  @!UP2 USEL UR6, URZ, 0xffffffff, UP1 ;  /* 0xffffffffff06a887 */ /* 0x000fc80008800000 */
[----:B------:R-:W-:-:S04]  /*04e0*/  ULOP3.LUT UR6, UR6, 0x1, URZ, 0xc0, !UPT ;  /* 0x0000000106067892 */ /* 0x000fc8000f8ec0ff */
[----:B------:R-:W-:-:S11]  /*04f0*/  UISETP.NE.U32.AND UP5, UPT, UR6, 0x1, UPT ;  /* 0x000000010600788c */ /* 0x000fd6000bfa5070 */
.L_x_8:
[----:B------:R-:W3:Y:S01]  /*0500*/  SHFL.IDX PT, R0, R74, RZ, 0x1f ;  /* 0x00001fff4a007589 */ /* 0x000ee200000e0000 */
[----:B------:R-:W-:-:S04]  /*0510*/  UISETP.NE.AND UP1, UPT, UR10, 0x2, UPT ;  /* 0x000000020a00788c */ /* 0x000fc8000bf25270 */
[----:B------:R-:W-:Y:S02]  /*0520*/  UISETP.EQ.AND UP2, UPT, UR5, URZ, !UP1 ;  /* 0x000000ff0500728c */ /* 0x000fe4000cf42270 */
[----:B------:R-:W-:-:S04]  /*0530*/  USEL UR7, URZ, 0x1, UP1 ;  /* 0x00000001ff077887 */ /* 0x000fc80008800000 */
[----:B------:R-:W-:Y:S02]  /*0540*/  PLOP3.LUT P5, PT, P1, PT, UP2, 0x80, 0x8 ;  /* 0x000000000008781c */ /* 0x000fe40000faf028 */
[----:B---3--:R-:W-:-:S13]  /*0550*/  ISETP.NE.AND P0, PT, R0, RZ, PT ;  /* 0x000000ff0000720c */ /* 0x008fda0003f05270 */
[----:B------:R-:W-:Y:S05]  /*0560*/  @P0 BRA `(.L_x_9) ;  /* 0x0000000000540947 */ /* 0x000fea0003800000 */
[----:B------:R-:W-:Y:S01]  /*0570*/  UMOV UR8, 0x400 ;  /* 0x0000040000087882 */ /* 0x000fe20000000000 */
[----:B------:R-:W-:Y:S01]  /*0580*/  UMOV UR6, 0x1 ;  /* 0x0000000100067882 */ /* 0x000fe20000000000 */
[----:B------:R-:W-:Y:S02]  /*0590*/  ULEA UR8, UR37, UR8, 0x18 ;  /* 0x0000000825087291 */ /* 0x000fe4000f8ec0ff */
[----:B------:R-:W-:-:S04]  /*05a0*/  UIADD3 UR12, UPT, UPT, -UR6, 0x100000, URZ ;  /* 0x00100000060c7890 */ /* 0x000fc8000fffe1ff */
[----:B------:R-:W-:Y:S02]  /*05b0*/  USHF.L.U32 UR13, UR12, 0xb, URZ ;  /* 0x0000000b0c0d7899 */ /* 0x000fe400080006ff */
[----:B------:R-:W-:Y:S01]  /*05c0*/  USHF.L.U32 UR12, UR12, 0x1, URZ ;  /* 0x000000010c0c7899 */ /* 0x000fe200080006ff */
[----:B------:R-:W-:Y:S01]  /*05d0*/  ELECT P0, URZ, PT ;  /* 0x0000000000ff782f */ /* 0x000fe20003800000 */
[----:B------:R-:W3:Y:S10]  /*05e0*/  FENCE.VIEW.ASYNC.S ;  /* 0x00000000000073c6 */ /* 0x000ef40000000000 */
[----:B---3--:R3:W4:Y:S01]  /*05f0*/  SYNCS.EXCH.64 URZ, [UR8], UR12 ;  /* 0x0000000c08ff75b2 */ /* 0x0087220008000100 */
[----:B------:R3:W1:Y:S01]  /*0600*/  SYNCS.EXCH.64 URZ, [UR8+0x30], UR12 ;  /* 0x0000300c08ff75b2 */ /* 0x0006620008000100 */
        /* <DEDUP_REMOVED lines=10> */
[----:B------:R-:W-:Y:S01]  /*06b0*/  NOP ;  /* 0x0000000000007918 */ /* 0x000fe20000000000 */
.L_x_9:
[----:B------:R-:W2:Y:S01]  /*06c0*/  SHFL.IDX PT, R0, R74, RZ, 0x1f ;  /* 0x00001fff4a007589 */ /* 0x000ea200000e0000 */
[----:B------:R-:W-:Y:S01]  /*06d0*/  NOP ;  /* 0x0000000000007918 */ /* 0x000fe20000000000 */
[----:B--2---:R-:W-:-:S13]  /*06e0*/  ISETP.NE.AND P0, PT, R0, 0x1, PT ;  /* 0x000000010000780c */ /* 0x004fda0003f05270 */
[----:B------:R-:W-:Y:S05]  /*06f0*/  @P0 BRA `(.L_x_10) ;  /* 0x0000000000440947 */ /* 0x000fea0003800000 */
[----:B------:R-:W-:Y:S01]  /*0700*/  UMOV UR9, 0x400 ;  /* 0x0000040000097882 */ /* 0x000fe20000000000 */
[----:B---3--:R-:W-:Y:S01]  /*0710*/  UMOV UR8, 0x20 ;  /* 0x0000002000087882 */ /* 0x008fe20000000000 */
[----:B------:R-:W-:Y:S01]  /*0720*/  UMOV UR6, 0x80 ;  /* 0x0000008000067882 */ /* 0x000fe20000000000 */
[----:B------:R-:W-:Y:S02]  /*0730*/  ULEA UR9, UR37, UR9, 0x18 ;  /* 0x0000000925097291 */ /* 0x000fe4000f8ec0ff */
[----:B------:R-:W-:-:S04]  /*0740*/  UIADD3 UR12, UPT, UPT, -UR8, 0x100000, URZ ;  /* 0x00100000080c7890 */ /* 0x000fc8000fffe1ff */
[----:B------:R-:W-:Y:S02]  /*0750*/  USHF.L.U32 UR13, UR12, 0xb, URZ ;  /* 0x0000000b0c0d7899 */ /* 0x000fe400080006ff */
[----:B------:R-:W-:Y:S02]  /*0760*/  USHF.L.U32 UR12, UR12, 0x1, URZ ;  /* 0x000000010c0c7899 */ /* 0x000fe400080006ff */
[----:B------:R-:W-:-:S04]  /*0770*/  UIADD3 UR14, UPT, UPT, -UR6, 0x100000, URZ ;  /* 0x00100000060e7890 */ /* 0x000fc8000fffe1ff */
[----:B------:R-:W-:Y:S02]  /*0780*/  USHF.L.U32 UR15, UR14, 0xb, URZ ;  /* 0x0000000b0e0f7899 */ /* 0x000fe400080006ff */
[----:B------:R-:W-:Y:S01]  /*0790*/  USHF.L.U32 UR14, UR14, 0x1, URZ ;  /* 0x000000010e0e7899 */ /* 0x000fe200080006ff */
[----:B------:R-:W-:Y:S01]  /*07a0*/  ELECT P0, URZ, PT ;  /* 0x0000000000ff782f */ /* 0x000fe20003800000 */
[----:B------:R-:W2:Y:S02]  /*07b0*/  FENCE.VIEW.ASYNC.S ;  /* 0x00000000000073c6 */ /* 0x000ea40000000000 */
[----:B--2---:R2:W3:Y:S08]  /*07c0*/  SYNCS.EXCH.64 URZ, [UR9+0x60], UR12 ;  /* 0x0000600c09ff75b2 */ /* 0x0044f00008000100 */
[----:B------:R2:W1:Y:S01]  /*07d0*/  SYNCS.EXCH.64 URZ, [UR9+0x70], UR14 ;  /* 0x0000700e09ff75b2 */ /* 0x0004620008000100 */
[----:B------:R2:W1:Y:S01]  /*07e0*/  SYNCS.EXCH.64 URZ, [UR9+0x68], UR12 ;  /* 0x0000680c09ff75b2 */ /* 0x0004620008000100 */
[----:B------:R2:W1:Y:S01]  /*07f0*/  SYNCS.EXCH.64 URZ, [UR9+0x78], UR14 ;  /* 0x0000780e09ff75b2 */ /* 0x0004620008000100 */
[----:B------:R-:W-:Y:S01]  /*0800*/  NOP ;  /* 0x0000000000007918 */ /* 0x000fe20000000000 */
.L_x_10:
[----:B------:R-:W4:Y:S01]  /*0810*/  SHFL.IDX PT, R0, R74, RZ, 0x1f ;  /* 0x00001fff4a007589 */ /* 0x000f2200000e0000 */
[----:B------:R-:W-:Y:S01]  /*0820*/  NOP ;  /* 0x0000000000007918 */ /* 0x000fe20000000000 */
[----:B----4-:R-:W-:-:S13]  /*0830*/  ISETP.NE.AND P0, PT, R0, 0x3, PT ;  /* 0x000000030000780c */ /* 0x010fda0003f05270 */
[----:B------:R-:W-:Y:S05]  /*0840*/  @P0 BRA `(.L_x_11) ;  /* 0x00000000002c0947 */ /* 0x000fea0003800000 */
[----:B---3--:R-:W-:Y:S01]  /*0850*/  UMOV UR8, 0x400 ;  /* 0x0000040000087882 */ /* 0x008fe20000000000 */
[----:B------:R-:W-:Y:S01]  /*0860*/  UMOV UR6, 0x20 ;  /* 0x0000002000067882 */ /* 0x000fe20000000000 */
[----:B------:R-:W-:Y:S02]  /*0870*/  ULEA UR8, UR37, UR8, 0x18 ;  /* 0x0000000825087291 */ /* 0x000fe4000f8ec0ff */
[----:B--2---:R-:W-:-:S04]  /*0880*/  UIADD3 UR12, UPT, UPT, -UR6, 0x100000, URZ ;  /* 0x00100000060c7890 */ /* 0x004fc8000fffe1ff */
[----:B------:R-:W-:Y:S02]  /*0890*/  USHF.L.U32 UR13, UR12, 0xb, URZ ;  /* 0x0000000b0c0d7899 */ /* 0x000fe400080006ff */
[----:B------:R-:W-:Y:S01]  /*08a0*/  USHF.L.U32 UR12, UR12, 0x1, URZ ;  /* 0x000000010c0c7899 */ /* 0x000fe200080006ff */
[----:B------:R-:W-:Y:S01]  /*08b0*/  ELECT P0, URZ, PT ;  /* 0x0000000000ff782f */ /* 0x000fe20003800000 */
[----:B------:R-:W2:Y:S10]  /*08c0*/  FENCE.VIEW.ASYNC.S ;  /* 0x00000000000073c6 */ /* 0x000eb40000000000 */
[----:B--2---:R4:W2:Y:S01]  /*08d0*/  SYNCS.EXCH.64 URZ, [UR8+0x80], UR12 ;  /* 0x0000800c08ff75b2 */ /* 0x0048a20008000100 */
[----:B------:R4:W3:Y:S02]  /*08e0*/  SYNCS.EXCH.64 URZ, [UR8+0x88], UR12 ;  /* 0x0000880c08ff75b2 */ /* 0x0008e40008000100 */
[----:B----4-:R-:W-:Y:S01]  /*08f0*/  NOP ;  /* 0x0000000000007918 */ /* 0x010fe20000000000 */
.L_x_11:
[----:B------:R-:W4:Y:S01]  /*0900*/  SHFL.IDX PT, R0, R74, RZ, 0x1f ;  /* 0x00001fff4a007589 */ /* 0x000f2200000e0000 */
[----:B------:R-:W-:Y:S01]  /*0910*/  NOP ;  /* 0x0000000000007918 */ /* 0x000fe20000000000 */
[----:B----4-:R-:W-:-:S13]  /*0920*/  ISETP.NE.AND P0, PT, R0, 0x4, PT ;  /* 0x000000040000780c */ /* 0x010fda0003f05270 */
[----:B------:R-:W-:Y:S05]  /*0930*/  @P0 BRA `(.L_x_12) ;  /* 0x0000000000480947 */ /* 0x000fea0003800000 */
[----:B--2---:R-:W-:Y:S01]  /*0940*/  UMOV UR9, 0x1e0 ;  /* 0x000001e000097882 */ /* 0x004fe20000000000 */
[----:B---3--:R-:W-:Y:S01]  /*0950*/  UMOV UR8, 0x400 ;  /* 0x0000040000087882 */ /* 0x008fe20000000000 */
[----:B------:R-:W-:Y:S01]  /*0960*/  USEL UR9, UR9, 0x1a0, UP5 ;  /* 0x000001a009097887 */ /* 0x000fe2000a800000 */
        /* <DEDUP_REMOVED lines=10> */
[----:B--2---:R4:W2:Y:S08]  /*0a10*/  SYNCS.EXCH.64 URZ, [UR8+0x90], UR12 ;  /* 0x0000900c08ff75b2 */ /* 0x0048b00008000100 */
[----:B------:R4:W3:Y:S01]  /*0a20*/  SYNCS.EXCH.64 URZ, [UR8+0xa0], UR14 ;  /* 0x0000a00e08ff75b2 */ /* 0x0008e20008000100 */
[----:B------:R4:W1:Y:S01]  /*0a30*/  SYNCS.EXCH.64 URZ, [UR8+0x98], UR12 ;  /* 0x0000980c08ff75b2 */ /* 0x0008620008000100 */
[----:B------:R4:W1:Y:S02]  /*0a40*/  SYNCS.EXCH.64 URZ, [UR8+0xa8], UR14 ;  /* 0x0000a80e08ff75b2 */ /* 0x0008640008000100 */
[----:B----4-:R-:W-:Y:S01]  /*0a50*/  NOP ;  /* 0x0000000000007918 */ /* 0x010fe20000000000 */
.L_x_12:
[----:B------:R-:W4:Y:S01]  /*0a60*/  SHFL.IDX PT, R0, R74, RZ, 0x1f ;  /* 0x00001fff4a007589 */ /* 0x000f2200000e0000 */
[----:B------:R-:W-:Y:S01]  /*0a70*/  NOP ;  /* 0x0000000000007918 */ /* 0x000fe20000000000 */
[----:B----4-:R-:W-:-:S13]  /*0a80*/  ISETP.NE.AND P0, PT, R0, 0x5, PT ;  /* 0x000000050000780c */ /* 0x010fda0003f05270 */
[----:B------:R-:W-:Y:S05]  /*0a90*/  @P0 BRA `(.L_x_13) ;  /* 0x0000000000540947 */ /* 0x000fea0003800000 */
[----:B--2---:R-:W-:Y:S01]  /*0aa0*/  UMOV UR9, 0x400 ;  /* 0x0000040000097882 */ /* 0x004fe20000000000 */
        /* <DEDUP_REMOVED lines=14> */
[----:B------:R4:W1:Y:S01]  /*0b90*/  SYNCS.EXCH.64 URZ, [UR9+0xd8], UR14 ;  /* 0x0000d80e09ff75b2 */ /* 0x0008620008000100 */
[----:B------:R4:W1:Y:S01]  /*0ba0*/  SYNCS.EXCH.64 URZ, [UR9+0xc0], UR12 ;  /* 0x0000c00c09ff75b2 */ /* 0x0008620008000100 */
[----:B------:R4:W1:Y:S01]  /*0bb0*/  SYNCS.EXCH.64 URZ, [UR9+0xe0], UR14 ;  /* 0x0000e00e09ff75b2 */ /* 0x0008620008000100 */
[----:B------:R4:W1:Y:S01]  /*0bc0*/  SYNCS.EXCH.64 URZ, [UR9+0xc8], UR12 ;  /* 0x0000c80c09ff75b2 */ /* 0x0008620008000100 */
[----:B------:R4:W1:Y:S02]  /*0bd0*/  SYNCS.EXCH.64 URZ, [UR9+0xe8], UR14 ;  /* 0x0000e80e09ff75b2 */ /* 0x0008640008000100 */
[----:B----4-:R-:W-:Y:S01]  /*0be0*/  NOP ;  /* 0x0000000000007918 */ /* 0x010fe20000000000 */
.L_x_13:
[----:B------:R-:W4:Y:S01]  /*0bf0*/  SHFL.IDX PT, R0, R74, RZ, 0x1f ;  /* 0x00001fff4a007589 */ /* 0x000f2200000e0000 */
[----:B------:R-:W-:Y:S01]  /*0c00*/  ISETP.NE.OR P1, PT, RZ, UR10, !P1 ;  /* 0x0000000aff007c0c */ /* 0x000fe2000cf25670 */
        /* <DEDUP_REMOVED lines=12> */
[----:B------:R4:W3:Y:S01]  /*0cd0*/  SYNCS.EXCH.64 URZ, [UR8+0x100], UR12 ;  /* 0x0001000c08ff75b2 */ /* 0x0008e20008000100 */
[----:B------:R4:W1:Y:S01]  /*0ce0*/  SYNCS.EXCH.64 URZ, [UR8+0xf8], UR12 ;  /* 0x0000f80c08ff75b2 */ /* 0x0008620008000100 */
[----:B------:R4:W1:Y:S02]  /*0cf0*/  SYNCS.EXCH.64 URZ, [UR8+0x108], UR12 ;  /* 0x0001080c08ff75b2 */ /* 0x0008640008000100 */
[----:B----4-:R-:W-:Y:S01]  /*0d00*/  NOP ;  /* 0x0000000000007918 */ /* 0x010fe20000000000 */
.L_x_14:
[----:B------:R-:W-:Y:S01]  /*0d10*/  VOTEU.ALL UP1, P1 ;  /* 0x0000000000ff7886 */ /* 0x000fe20000820000 */
[----:B---3--:R-:W3:Y:S01]  /*0d20*/  LDCU UR8, c[0x0][0x36c] ;  /* 0x00006d80ff0877ac */ /* 0x008ee20008000800 */
[----:B------:R-:W-:Y:S01]  /*0d30*/  NOP ;  /* 0x0000000000007918 */ /* 0x000fe20000000000 */
[----:B------:R-:W-:Y:S01]  /*0d40*/  LOP3.LUT R10, R87, 0x1f, RZ, 0xc0, !PT ;  /* 0x0000001f570a7812 */ /* 0x000fe200078ec0ff */
[----:B--2---:R-:W-:Y:S01]  /*0d50*/  UMOV UR12, 0x20 ;  /* 0x00000020000c7882 */ /* 0x004fe20000000000 */
[----:B------:R-:W-:Y:S01]  /*0d60*/  @!UP1 UMOV UR6, 0x400 ;  /* 0x0000040000069882 */ /* 0x000fe20000000000 */
[----:B------:R-:W-:-:S04]  /*0d70*/  @!UP1 UIADD3 UR12, UPT, UPT, -UR12, 0x100000, URZ ;  /* 0x001000000c0c9890 */ /* 0x000fc8000fffe1ff */
[----:B------:R-:W-:Y:S02]  /*0d80*/  @!UP1 USHF.L.U32 UR13, UR12, 0xb, URZ ;  /* 0x0000000b0c0d9899 */ /* 0x000fe400080006ff */
[----:B------:R-:W-:Y:S02]  /*0d90*/  @!UP1 USHF.L.U32 UR12, UR12, 0x1, URZ ;  /* 0x000000010c0c9899 */ /* 0x000fe400080006ff */
[----:B------:R-:W-:Y:S01]  /*0da0*/  @!UP1 ULEA UR6, UR37, UR6, 0x18 ;  /* 0x0000000625069291 */ /* 0x000fe2000f8ec0ff */
[----:B------:R-:W-:Y:S01]  /*0db0*/  VOTEU.ALL UP1, P1 ;  /* 0x0000000000ff7886 */ /* 0x000fe20000820000 */
[----:B------:R-:W-:Y:S01]  /*0dc0*/  UISETP.NE.AND UP4, UPT, UR10, URZ, UPT ;  /* 0x000000ff0a00728c */ /* 0x000fe2000bf85270 */
[----:B------:R-:W2:Y:S09]  /*0dd0*/  FENCE.VIEW.ASYNC.S ;  /* 0x00000000000073c6 */ /* 0x000eb20000000000 */
[----:B--2---:R2:W4:Y:S01]  /*0de0*/  @!UP1 SYNCS.EXCH.64 URZ, [UR6+0x110], UR12 ;  /* 0x0001100c06ff95b2 */ /* 0x0045220008000100 */
[----:B---3--:R-:W-:-:S09]  /*0df0*/  UISETP.EQ.U32.AND UP1, UPT, UR8, 0x1, UPT ;  /* 0x000000010800788c */ /* 0x008fd2000bf22070 */
[----:B------:R-:W-:Y:S05]  /*0e00*/  BRA.U !UP1, `(.L_x_15) ;  /* 0x0000000109087547 */ /* 0x000fea000b800000 */
[----:B-1--4-:R-:W-:Y:S01]  /*0e10*/  UCGABAR_ARV ;  /* 0x00000000000079c7 */ /* 0x012fe20008000000 */
[----:B------:R-:W-:Y:S05]  /*0e20*/  BRA `(.L_x_16) ;  /* 0x0000000000047947 */ /* 0x000fea0003800000 */
.L_x_15:
[----:B-1--4-:R-:W-:Y:S01]  /*0e30*/  NOP ;  /* 0x0000000000007918 */ /* 0x012fe20000000000 */
.L_x_16:
[----:B------:R-:W1:Y:S01]  /*0e40*/  S2R R69, SR_CTAID.Y ;  /* 0x0000000000457919 */ /* 0x000e620000002600 */
[----:B------:R-:W-:-:S05]  /*0e50*/  CS2R.32 R68, SR_CgaSize ;  /* 0x0000000000447805 */ /* 0x000fca0000008a00 */
[----:B------:R-:W-:-:S05]  /*0e60*/  IMAD R68, R68, -0xa0, RZ ;  /* 0xffffff6044447824 */ /* 0x000fca00078e02ff */
[----:B--2---:R-:W-:-:S14]  /*0e70*/  R2UR UR6, R68 ;  /* 0x00000000440672ca */ /* 0x004fdc00000e0000 */
[----:B------:R-:W2:Y:S01]  /*0e80*/  LDCU UR6, c[0x0][UR6+0x2b4] ;  /* 0x00005680060677ac */ /* 0x000ea20008000800 */
[----:B------:R-:W-:-:S05]  /*0e90*/  CS2R.32 R0, SR_CgaSize ;  /* 0x0000000000007805 */ /* 0x000fca0000008a00 */
[----:B------:R-:W-:-:S06]  /*0ea0*/  IMAD R0, R0, -0xa0, RZ ;  /* 0xffffff6000007824 */ /* 0x000fcc00078e02ff */
[----:B------:R-:W3:Y:S01]  /*0eb0*/  LDC R0, c[0x0][R0+0x2a4] ;  /* 0x0000a90000007b82 */ /* 0x000ee20000000800 */
[----:B------:R-:W-:Y:S01]  /*0ec0*/  PRMT R8, RZ, 0x7610, R8 ;  /* 0x00007610ff087816 */ /* 0x000fe20000000008 */
[----:B------:R-:W4:Y:S01]  /*0ed0*/  S2R R11, SR_CTAID.X ;  /* 0x00000000000b7919 */ /* 0x000f220000002500 */
[----:B------:R-:W-:-:S05]  /*0ee0*/  CS2R.32 R68, SR_CgaSize ;  /* 0x0000000000447805 */ /* 0x000fca0000008a00 */
[----:B------:R-:W-:-:S05]  /*0ef0*/  IMAD R68, R68, -0xa0, RZ ;  /* 0xffffff6044447824 */ /* 0x000fca00078e02ff */
[----:B------:R-:W-:-:S14]  /*0f00*/  R2UR UR8, R68 ;  /* 0x00000000440872ca */ /* 0x000fdc00000e0000 */
[----:B------:R-:W3:Y:S01]  /*0f10*/  LDCU UR8, c[0x0][UR8+0x2b0] ;  /* 0x00005600080877ac */ /* 0x000ee20008000800 */
[----:B------:R-:W-:Y:S01]  /*0f20*/  UISETP.NE.AND UP2, UPT, UR10, 0x2, UPT ;  /* 0x000000020a00788c */ /* 0x000fe2000bf45270 */
[----:B------:R-:W2:Y:S01]  /*0f30*/  LDC R9, c[0x0][0xb24] ;  /* 0x0002c900ff097b82 */ /* 0x000ea20000000800 */
[----:B------:R-:W-:-:S05]  /*0f40*/  CS2R.32 R2, SR_CgaSize ;  /* 0x0000000000027805 */ /* 0x000fca0000008a00 */
[----:B------:R-:W-:-:S06]  /*0f50*/  IMAD R2, R2, -0xa0, RZ ;  /* 0xffffff6002027824 */ /* 0x000fcc00078e02ff */
[----:B------:R-:W3:Y:S08]  /*0f60*/  LDC R2, c[0x0][R2+0x2a0] ;  /* 0x0000a80002027b82 */ /* 0x000ef00000000800 */
[----:B------:R-:W3:Y:S01]  /*0f70*/  LDC R26, c[0x0][0xb24] ;  /* 0x0002c900ff1a7b82 */ /* 0x000ee20000000800 */
[----:B-1----:R-:W-:-:S07]  /*0f80*/  I2FP.F32.U32 R3, R69 ;  /* 0x0000004500037245 */ /* 0x002fce0000201000 */
[----:B------:R-:W1:Y:S01]  /*0f90*/  S2UR UR36, SR_CTAID.Z ;  /* 0x00000000002479c3 */ /* 0x000e620000002700 */
[----:B--2---:R-:W-:Y:S01]  /*0fa0*/  ISETP.GE.AND P0, PT, R9, 0x1, PT ;  /* 0x000000010900780c */ /* 0x004fe20003f06270 */
[----:B----4-:R-:W-:Y:S01]  /*0fb0*/  IMAD.MOV.U32 R63, RZ, RZ, R11 ;  /* 0x000000ffff3f7224 */ /* 0x010fe200078e000b */
[----:B------:R-:W-:Y:S01]  /*0fc0*/  I2FP.F32.U32 R4, R11 ;  /* 0x0000000b00047245 */ /* 0x000fe20000201000 */
[----:B------:R-:W-:Y:S01]  /*0fd0*/  FMUL R3, R3, UR6 ;  /* 0x0000000603037c20 */ /* 0x000fe20008400000 */
[----:B------:R-:W2:Y:S03]  /*0fe0*/  LDCU UR6, c[0x0][0xb30] ;  /* 0x00016600ff0677ac */ /* 0x000ea60008000800 */
[----:B---3--:R-:W-:Y:S01]  /*0ff0*/  FMUL R4, R4, UR8 ;  /* 0x0000000804047c20 */ /* 0x008fe20008400000 */
[----:B------:R-:W3:Y:S08]  /*1000*/  F2I.U32.TRUNC.NTZ R62, R3 ;  /* 0x00000003003e7305 */ /* 0x000ef0000020f000 */
[----:B------:R-:W4:Y:S01]  /*1010*/  F2I.U32.TRUNC.NTZ R68, R4 ;  /* 0x0000000400447305 */ /* 0x000f22000020f000 */
[----:B--2---:R-:W-:Y:S01]  /*1020*/  UISETP.NE.AND UP3, UPT, UR6, 0x1, UPT ;  /* 0x000000010600788c */ /* 0x004fe2000bf65270 */
[----:B---3--:R-:W-:-:S05]  /*1030*/  IADD3 R62, PT, PT, -R62, RZ, RZ ;  /* 0x000000ff3e3e7210 */ /* 0x008fca0007ffe1ff */
[----:B------:R-:W-:Y:S01]  /*1040*/  IMAD R62, R0, R62, R69 ;  /* 0x0000003e003e7224 */ /* 0x000fe200078e0245 */
[----:B------:R-:W-:Y:S01]  /*1050*/  PRMT R0, RZ, 0x7610, R0 ;  /* 0x00007610ff007816 */ /* 0x000fe20000000000 */
[----:B----4-:R-:W-:-:S04]  /*1060*/  IMAD.MOV R68, RZ, RZ, -R68 ;  /* 0x000000ffff447224 */ /* 0x010fc800078e0a44 */
[----:B------:R-:W-:Y:S01]  /*1070*/  IMAD R68, R2, R68, R11 ;  /* 0x0000004402447224 */ /* 0x000fe200078e020b */
[----:B-1----:R-:W-:Y:S06]  /*1080*/  BRA.U UP4, `(.L_x_17) ;  /* 0x0000000104247547 */ /* 0x002fec000b800000 */
[----:B------:R-:W-:Y:S01]  /*1090*/  ISETP.NE.AND P1, PT, R62, RZ, PT ;  /* 0x000000ff3e00720c */ /* 0x000fe20003f25270 */
[----:B------:R-:W-:Y:S01]  /*10a0*/  IMAD.MOV.U32 R0, RZ, RZ, 0x3 ;  /* 0x00000003ff007424 */ /* 0x000fe200078e00ff */
[C---:B------:R-:W-:Y:S02]  /*10b0*/  LOP3.LUT R3, R68.reuse, 0xfffffffe, RZ, 0xc0, !PT ;  /* 0xfffffffe44037812 */ /* 0x040fe400078ec0ff */
[----:B------:R-:W-:Y:S02]  /*10c0*/  ISETP.LT.U32.OR P1, PT, R68, 0x2, !P1 ;  /* 0x000000024400780c */ /* 0x000fe40004f21470 */
[----:B------:R-:W-:Y:S02]  /*10d0*/  SHF.L.U32 R0, R0, R3, RZ ;  /* 0x0000000300007219 */ /* 0x000fe400000006ff */
[----:B------:R-:W-:Y:S02]  /*10e0*/  SEL R5, RZ, 0x1, !P1 ;  /* 0x00000001ff057807 */ /* 0x000fe40004800000 */
[----:B------:R-:W-:-:S05]  /*10f0*/  SEL R2, RZ, 0x2, !P1 ;  /* 0x00000002ff027807 */ /* 0x000fca0004800000 */
[----:B------:R-:W-:-:S05]  /*1100*/  IMAD.IADD R2, R5, 0x1, R2 ;  /* 0x0000000105027824 */ /* 0x000fca00078e0202 */
[----:B------:R-:W-:Y:S02]  /*1110*/  PRMT R8, R2, 0x7610, R8 ;  /* 0x0000761002087816 */ /* 0x000fe40000000008 */
.L_x_17:
[----:B------:R-:W-:Y:S05]  /*1120*/  @!P0 BRA `(.L_x_18) ;  /* 0x0000000000b88947 */ /* 0x000fea0003800000 */
[----:B------:R-:W1:Y:S01]  /*1130*/  LDC.64 R4, c[0x0][0xb18] ;  /* 0x0002c600ff047b82 */ /* 0x000e620000000a00 */
[----:B------:R-:W-:-:S07]  /*1140*/  ISETP.NE.AND P0, PT, R9, 0x1, PT ;  /* 0x000000010900780c */ /* 0x000fce0003f05270 */
[----:B------:R-:W2:Y:S08]  /*1150*/  LDC R14, c[0x0][0xb0c] ;  /* 0x0002c300ff0e7b82 */ /* 0x000eb00000000800 */
[----:B------:R-:W3:Y:S08]  /*1160*/  LDC R13, c[0x0][0x370] ;  /* 0x0000dc00ff0d7b82 */ /* 0x000ef00000000800 */
[----:B------:R-:W4:Y:S01]  /*1170*/  LDC R16, c[0x0][0x374] ;  /* 0x0000dd00ff107b82 */ /* 0x000f220000000800 */
[----:B-1----:R-:W-:-:S07]  /*1180*/  ISETP.NE.AND P1, PT, R4, 0x1, PT ;  /* 0x000000010400780c */ /* 0x002fce0003f25270 */
[----:B------:R-:W3:Y:S01]  /*1190*/  LDC.64 R6, c[0x0][0xb10] ;  /* 0x0002c400ff067b82 */ /* 0x000ee20000000a00 */
[----:B--2---:R-:W-:-:S07]  /*11a0*/  ISETP.NE.AND P2, PT, R14, 0x1, PT ;  /* 0x000000010e00780c */ /* 0x004fce0003f45270 */
[----:B------:R-:W1:Y:S08]  /*11b0*/  LDC R12, c[0x0][0xb20] ;  /* 0x0002c800ff0c7b82 */ /* 0x000e700000000800 */
[----:B------:R-:W2:Y:S01]  /*11c0*/  LDC.64 R2, c[0x0][0xb28] ;  /* 0x0002ca00ff027b82 */ /* 0x000ea20000000a00 */
[----:B----4-:R-:W-:-:S04]  /*11d0*/  IMAD.HI.U32 R15, R16, R5, RZ ;  /* 0x00000005100f7227 */ /* 0x010fc800078e00ff */
[----:B------:R-:W-:-:S04]  /*11e0*/  IMAD.HI.U32 R5, R69, R5, RZ ;  /* 0x0000000545057227 */ /* 0x000fc800078e00ff */
[----:B---3--:R-:W-:-:S04]  /*11f0*/  IMAD.HI.U32 R18, R13, R6, RZ ;  /* 0x000000060d127227 */ /* 0x008fc800078e00ff */
[----:B------:R-:W-:Y:S01]  /*1200*/  IMAD.HI.U32 R20, R11, R6, RZ ;  /* 0x000000060b147227 */ /* 0x000fe200078e00ff */
[-C--:B------:R-:W-:Y:S02]  /*1210*/  @P2 SHF.R.U32.HI R13, RZ, R7.reuse, R18 ;  /* 0x00000007ff0d2219 */ /* 0x080fe40000011612 */
[-C--:B-1----:R-:W-:Y:S02]  /*1220*/  @P1 SHF.R.U32.HI R16, RZ, R12.reuse, R15 ;  /* 0x0000000cff101219 */ /* 0x082fe4000001160f */
[----:B------:R-:W-:Y:S02]  /*1230*/  SHF.R.U32.HI R12, RZ, R12, R5 ;  /* 0x0000000cff0c7219 */ /* 0x000fe40000011605 */
[----:B------:R-:W-:Y:S02]  /*1240*/  SHF.R.U32.HI R20, RZ, R7, R20 ;  /* 0x00000007ff147219 */ /* 0x000fe40000011614 */
[----:B------:R-:W-:Y:S01]  /*1250*/  SEL R5, R69, R12, !P1 ;  /* 0x0000000c45057207 */ /* 0x000fe20004800000 */
[----:B--2---:R-:W-:Y:S01]  /*1260*/  IMAD.HI.U32 R18, R16, R2, RZ ;  /* 0x0000000210127227 */ /* 0x004fe200078e00ff */
[----:B------:R-:W-:-:S02]  /*1270*/  SEL R63, R11, R20, !P2 ;  /* 0x000000140b3f7207 */ /* 0x000fc40005000000 */
[----:B------:R-:W-:Y:S01]  /*1280*/  IADD3 R7, PT, PT, -R5, RZ, RZ ;  /* 0x000000ff05077210 */ /* 0x000fe20007ffe1ff */
[----:B------:R-:W-:Y:S01]  /*1290*/  IMAD.HI.U32 R6, R13, R2, RZ ;  /* 0x000000020d067227 */ /* 0x000fe200078e00ff */
[----:B------:R-:W-:-:S03]  /*12a0*/  @P0 SHF.R.U32.HI R16, RZ, R3, R18 ;  /* 0x00000003ff100219 */ /* 0x000fc60000011612 */
[----:B------:R-:W-:Y:S01]  /*12b0*/  IMAD R7, R4, R7, R69 ;  /* 0x0000000704077224 */ /* 0x000fe200078e0245 */
[----:B------:R-:W-:Y:S01]  /*12c0*/  @P0 SHF.R.U32.HI R13, RZ, R3, R6 ;  /* 0x00000003ff0d0219 */ /* 0x000fe20000011606 */
[----:B------:R-:W-:-:S04]  /*12d0*/  IMAD R16, R16, R9, RZ ;  /* 0x0000000910107224 */ /* 0x000fc800078e02ff */
[----:B------:R-:W-:Y:S01]  /*12e0*/  IMAD R6, R13, R9, RZ ;  /* 0x000000090d067224 */ /* 0x000fe200078e02ff */
[----:B------:R-:W-:-:S04]  /*12f0*/  ISETP.GE.AND P1, PT, R5, R16, PT ;  /* 0x000000100500720c */ /* 0x000fc80003f26270 */
[----:B------:R-:W-:Y:S01]  /*1300*/  ISETP.GE.OR P1, PT, R63, R6, P1 ;  /* 0x000000063f00720c */ /* 0x000fe20000f26670 */
[----:B------:R-:W-:-:S05]  /*1310*/  IMAD.HI.U32 R6, R5, R2, RZ ;  /* 0x0000000205067227 */ /* 0x000fca00078e00ff */
[----:B------:R-:W-:-:S04]  /*1320*/  SHF.R.U32.HI R6, RZ, R3, R6 ;  /* 0x00000003ff067219 */ /* 0x000fc80000011606 */
[----:B------:R-:W-:-:S03]  /*1330*/  SEL R6, R5, R6, !P0 ;  /* 0x0000000605067207 */ /* 0x000fc60004000000 */
[----:B------:R-:W-:Y:S01]  /*1340*/  @!P1 IMAD.HI.U32 R12, R63, R2, RZ ;  /* 0x000000023f0c9227 */ /* 0x000fe200078e00ff */
[----:B------:R-:W-:-:S04]  /*1350*/  IADD3 R2, PT, PT, -R6, RZ, RZ ;  /* 0x000000ff06027210 */ /* 0x000fc80007ffe1ff */
[----:B------:R-:W-:Y:S01]  /*1360*/  @!P1 SHF.R.U32.HI R12, RZ, R3, R12 ;  /* 0x00000003ff0c9219 */ /* 0x000fe2000001160c */
[----:B------:R-:W-:-:S03]  /*1370*/  IMAD R2, R9, R2, R5 ;  /* 0x0000000209027224 */ /* 0x000fc600078e0205 */
[----:B------:R-:W-:-:S05]  /*1380*/  @!P1 SEL R3, R63, R12, !P0 ;  /* 0x0000000c3f039207 */ /* 0x000fca0004000000 */
[--C-:B------:R-:W-:Y:S02]  /*1390*/  @!P1 IMAD.IADD R6, R6, 0x1, -R3.reuse ;  /* 0x0000000106069824 */ /* 0x100fe400078e0a03 */
[----:B------:R-:W-:Y:S01]  /*13a0*/  @!P1 IMAD R3, R2, R13, R3 ;  /* 0x0000000d02039224 */ /* 0x000fe200078e0203 */
[----:B------:R-:W-:Y:S01]  /*13b0*/  IADD3 R2, PT, PT, -R63, RZ, RZ ;  /* 0x000000ff3f027210 */ /* 0x000fe20007ffe1ff */
[----:B------:R-:W-:Y:S02]  /*13c0*/  @!P1 IMAD R5, R6, R9, R63 ;  /* 0x0000000906059224 */ /* 0x000fe400078e023f */
[----:B------:R-:W-:Y:S02]  /*13d0*/  @!P1 IMAD.MOV.U32 R63, RZ, RZ, R3 ;  /* 0x000000ffff3f9224 */ /* 0x000fe400078e0003 */
[----:B------:R-:W-:Y:S02]  /*13e0*/  IMAD R2, R14, R2, R11 ;  /* 0x000000020e027224 */ /* 0x000fe400078e020b */
[----:B------:R-:W-:-:S02]  /*13f0*/  IMAD R69, R5, R4, R7 ;  /* 0x0000000405457224 */ /* 0x000fc400078e0207 */
[----:B------:R-:W-:Y:S02]  /*1400*/  IMAD R63, R63, R14, R2 ;  /* 0x0000000e3f3f7224 */ /* 0x000fe400078e0202 */
.L_x_18:
[----:B------:R-:W-:Y:S05]  /*1410*/  BRA.U UP3, `(.L_x_19) ;  /* 0x0000000103407547 */ /* 0x000fea000b800000 */
[----:B------:R-:W1:Y:S08]  /*1420*/  LDC.64 R2, c[0x0][0xb18] ;  /* 0x0002c600ff027b82 */ /* 0x000e700000000a00 */
[----:B------:R-:W2:Y:S08]  /*1430*/  LDC.64 R4, c[0x0][0xb10] ;  /* 0x0002c400ff047b82 */ /* 0x000eb00000000a00 */
[----:B------:R-:W3:Y:S08]  /*1440*/  LDC R6, c[0x0][0xb20] ;  /* 0x0002c800ff067b82 */ /* 0x000ef00000000800 */
[----:B------:R-:W4:Y:S01]  /*1450*/  LDC R12, c[0x0][0xb0c] ;  /* 0x0002c300ff0c7b82 */ /* 0x000f220000000800 */
[----:B-1----:R-:W-:Y:S01]  /*1460*/  IMAD.HI.U32 R3, R69, R3, RZ ;  /* 0x0000000345037227 */ /* 0x002fe200078e00ff */
[----:B------:R-:W-:-:S03]  /*1470*/  ISETP.NE.AND P0, PT, R2, 0x1, PT ;  /* 0x000000010200780c */ /* 0x000fc60003f05270 */
[----:B--2---:R-:W-:-:S05]  /*1480*/  IMAD.HI.U32 R4, R63, R4, RZ ;  /* 0x000000043f047227 */ /* 0x004fca00078e00ff */
[----:B------:R-:W-:Y:S02]  /*1490*/  SHF.R.U32.HI R4, RZ, R5, R4 ;  /* 0x00000005ff047219 */ /* 0x000fe40000011604 */
[----:B---3--:R-:W-:-:S04]  /*14a0*/  SHF.R.U32.HI R6, RZ, R6, R3 ;  /* 0x00000006ff067219 */ /* 0x008fc80000011603 */
[----:B------:R-:W-:Y:S02]  /*14b0*/  SEL R3, R69, R6, !P0 ;  /* 0x0000000645037207 */ /* 0x000fe40004000000 */
[----:B----4-:R-:W-:-:S04]  /*14c0*/  ISETP.NE.AND P1, PT, R12, 0x1, PT ;  /* 0x000000010c00780c */ /* 0x010fc80003f25270 */
[----:B------:R-:W-:-:S05]  /*14d0*/  SEL R6, R63, R4, !P1 ;  /* 0x000000043f067207 */ /* 0x000fca0004800000 */
[----:B------:R-:W-:Y:S02]  /*14e0*/  IMAD.IADD R4, R3, 0x1, -R6 ;  /* 0x0000000103047824 */ /* 0x000fe400078e0a06 */
[----:B------:R-:W-:Y:S02]  /*14f0*/  IMAD.IADD R3, R6, 0x1, -R3 ;  /* 0x0000000106037824 */ /* 0x000fe400078e0a03 */
[----:B------:R-:W-:Y:S02]  /*1500*/  IMAD R63, R4, R12, R63 ;  /* 0x0000000c043f7224 */ /* 0x000fe400078e023f */
[----:B------:R-:W-:Y:S02]  /*1510*/  IMAD R69, R3, R2, R69 ;  /* 0x0000000203457224 */ /* 0x000fe400078e0245 */
.L_x_19:
[----:B------:R-:W-:Y:S05]  /*1520*/  BRA.U !UP1, `(.L_x_20) ;  /* 0x00000001090c7547 */ /* 0x000fea000b800000 */
[----:B------:R-:W-:Y:S01]  /*1530*/  UCGABAR_WAIT ;  /* 0x0000000000007dc7 */ /* 0x000fe20008000000 */
[----:B------:R-:W-:Y:S01]  /*1540*/  CCTL.IVALL ;  /* 0x00000000ff00798f */ /* 0x000fe20002000000 */
[----:B------:R-:W-:Y:S05]  /*1550*/  BRA `(.L_x_21) ;  /* 0x0000000000047947 */ /* 0x000fea0003800000 */
.L_x_20:
[----:B------:R-:W-:Y:S06]  /*1560*/  BAR.SYNC.DEFER_BLOCKING 0x0 ;  /* 0x0000000000007b1d */ /* 0x000fec0000010000 */
.L_x_21:
[----:B------:R-:W-:Y:S05]  /*1570*/  BRA.U UP2, `(.L_x_22) ;  /* 0x0000001502587547 */ /* 0x000fea000b800000 */
[----:B------:R-:W1:Y:S01]  /*1580*/  LDCU UR15, c[0x0][0x38c] ;  /* 0x00007180ff0f77ac */ /* 0x000e620008000800 */
[----:B------:R-:W2:Y:S01]  /*1590*/  LDC R9, c[0x0][0x370] ;  /* 0x0000dc00ff097b82 */ /* 0x000ea20000000800 */
[C---:B------:R-:W-:Y:S01]  /*15a0*/  IMAD.SHL.U32 R17, R11.reuse, 0x8, RZ ;  /* 0x000000080b117824 */ /* 0x040fe200078e00ff */
[----:B------:R-:W-:Y:S01]  /*15b0*/  PLOP3.LUT P1, PT, PT, PT, UP5, 0x80, 0x8 ;  /* 0x000000000008781c */ /* 0x000fe20003f2f058 */
[----:B------:R-:W-:Y:S01]  /*15c0*/  HFMA2 R15, -RZ, RZ, 0, 5.9604644775390625e-08 ;  /* 0x00000001ff0f7431 */ /* 0x000fe200000001ff */
[----:B------:R-:W-:Y:S01]  /*15d0*/  UISETP.NE.AND UP1, UPT, UR10, URZ, UPT ;  /* 0x000000ff0a00728c */ /* 0x000fe2000bf25270 */
[----:B------:R-:W-:Y:S01]  /*15e0*/  HFMA2 R12, -RZ, RZ, 0, 0 ;  /* 0x00000000ff0c7431 */ /* 0x000fe200000001ff */
[----:B------:R-:W-:Y:S01]  /*15f0*/  ISETP.NE.AND P4, PT, R10, RZ, P5 ;  /* 0x000000ff0a00720c */ /* 0x000fe20002f85270 */
[----:B------:R-:W-:Y:S01]  /*1600*/  IMAD.SHL.U32 R16, R11, 0x80, RZ ;  /* 0x000000800b107824 */ /* 0x000fe200078e00ff */
[----:B------:R-:W3:Y:S01]  /*1610*/  LDC R0, c[0x0][0x374] ;  /* 0x0000dd00ff007b82 */ /* 0x000ee20000000800 */
[----:B------:R-:W-:Y:S01]  /*1620*/  PLOP3.LUT P1, PT, P1, PT, PT, 0x8, 0x80 ;  /* 0x000000000080781c */ /* 0x000fe20000f2e170 */
[----:B------:R-:W-:Y:S01]  /*1630*/  IMAD.MOV.U32 R14, RZ, RZ, RZ ;  /* 0x000000ffff0e7224 */ /* 0x000fe200078e00ff */
[----:B------:R-:W-:Y:S01]  /*1640*/  MOV R8, 0x1 ;  /* 0x0000000100087802 */ /* 0x000fe20000000f00 */
[----:B------:R-:W-:Y:S01]  /*1650*/  IMAD.MOV.U32 R10, RZ, RZ, RZ ;  /* 0x000000ffff0a7224 */ /* 0x000fe200078e00ff */
[----:B------:R-:W-:Y:S01]  /*1660*/  LOP3.LUT R17, R17, 0x8, RZ, 0xc0, !PT ;  /* 0x0000000811117812 */ /* 0x000fe200078ec0ff */
[----:B------:R-:W4:Y:S01]  /*1670*/  LDCU.64 UR30, c[0x0][0x348] ;  /* 0x00006900ff1e77ac */ /* 0x000f220008000a00 */
[----:B-1----:R-:W-:-:S02]  /*1680*/  UIADD3 UR4, UPT, UPT, UR15, 0x7f, URZ ;  /* 0x0000007f0f047890 */ /* 0x002fc4000fffe0ff */
[----:B------:R-:W-:Y:S02]  /*1690*/  USEL UR7, UR7, 0x2, UP1 ;  /* 0x0000000207077887 */ /* 0x000fe40008800000 */
[----:B------:R-:W-:Y:S01]  /*16a0*/  USHF.R.S32.HI UR22, URZ, 0x1f, UR4 ;  /* 0x0000001fff167899 */ /* 0x000fe20008011404 */
[----:B------:R-:W-:-:S03]  /*16b0*/  UMOV UR13, URZ ;  /* 0x000000ff000d7c82 */ /* 0x000fc60008000000 */
[----:B------:R-:W-:Y:S02]  /*16c0*/  ULEA.HI UR22, UR22, UR4, URZ, 0x7 ;  /* 0x0000000416167291 */ /* 0x000fe4000f8f38ff */
[----:B------:R-:W-:Y:S02]  /*16d0*/  UIADD3 UR4, UPT, UPT, UR15, -0x1, URZ ;  /* 0xffffffff0f047890 */ /* 0x000fe4000fffe0ff */
[----:B------:R-:W-:Y:S02]  /*16e0*/  USHF.R.S32.HI UR22, URZ, 0x7, UR22 ;  /* 0x00000007ff167899 */ /* 0x000fe40008011416 */
[----:B------:R-:W-:Y:S02]  /*16f0*/  UISETP.GE.U32.AND UP2, UPT, UR4, -0xff, UPT ;  /* 0xffffff010400788c */ /* 0x000fe4000bf46070 */
[----:B------:R-:W-:Y:S02]  /*1700*/  UISETP.LT.U32.AND UP0, UPT, UR22, 0x6, UPT ;  /* 0x000000061600788c */ /* 0x000fe4000bf01070 */
[----:B------:R-:W-:-:S02]  /*1710*/  UIADD3 UR15, UPT, UPT, UR15, 0xfe, URZ ;  /* 0x000000fe0f0f7890 */ /* 0x000fc4000fffe0ff */
[----:B------:R-:W-:-:S04]  /*1720*/  USEL UR21, UR22, 0x6, UP0 ;  /* 0x0000000616157887 */ /* 0x000fc80008000000 */
[----:B------:R-:W-:Y:S02]  /*1730*/  UIADD3 UR6, UPT, UPT, UR21, -0x1, URZ ;  /* 0xffffffff15067890 */ /* 0x000fe4000fffe0ff */
[----:B------:R-:W-:Y:S02]  /*1740*/  @UP2 UIADD3 UR6, UPT, UPT, UR21, URZ, URZ ;  /* 0x000000ff15062290 */ /* 0x000fe4000fffe0ff */
[----:B------:R-:W-:Y:S02]  /*1750*/  UIADD3 UR14, UPT, UPT, UR22, -UR21, URZ ;  /* 0x80000015160e7290 */ /* 0x000fe4000fffe0ff */
[----:B------:R-:W-:Y:S02]  /*1760*/  UIADD3 UR5, UPT, UPT, UR6, 0x1, URZ ;  /* 0x0000000106057890 */ /* 0x000fe4000fffe0ff */
[----:B--2-4-:R-:W-:-:S12]  /*1770*/  UIADD3 UR6, UPT, UPT, -UR6, URZ, URZ ;  /* 0x000000ff06067290 */ /* 0x014fd8000fffe1ff */
.L_x_42:
[----:B------:R-:W-:Y:S01]  /*1780*/  UISETP.NE.AND UP0, UPT, UR37, URZ, UPT ;  /* 0x000000ff2500728c */ /* 0x000fe2000bf05270 */
[----:B------:R-:W1:Y:S08]  /*1790*/  S2UR UR37, SR_CgaCtaId ;  /* 0x00000000002579c3 */ /* 0x000e700000008800 */
[----:B------:R-:W-:Y:S05]  /*17a0*/  BRA.U UP0, `(.L_x_23) ;  /* 0x0000000100347547 */ /* 0x000fea000b800000 */
[----:B------:R-:W2:Y:S01]  /*17b0*/  S2R R2, SR_CgaCtaId ;  /* 0x0000000000027919 */ /* 0x000ea20000008800 */
[----:B------:R-:W-:-:S04]  /*17c0*/  MOV R3, 0x400 ;  /* 0x0000040000037802 */ /* 0x000fc80000000f00 */
[----:B--2---:R-:W-:Y:S02]  /*17d0*/  LEA R3, R2, R3, 0x18 ;  /* 0x0000000302037211 */ /* 0x004fe400078ec0ff */
[----:B------:R-:W-:-:S03]  /*17e0*/  SHF.L.U32 R2, R8, 0x1f, RZ ;  /* 0x0000001f08027819 */ /* 0x000fc600000006ff */
[----:B------:R-:W-:-:S04]  /*17f0*/  IMAD R3, R10, 0x8, R3 ;  /* 0x000000080a037824 */ /* 0x000fc800078e0203 */
[----:B------:R-:W2:Y:S02]  /*1800*/  SYNCS.PHASECHK.TRANS64.TRYWAIT P0, [R3+URZ+0x100], R2 ;  /* 0x00010002030075a7 */ /* 0x000ea400080011ff */
[----:B--2---:R-:W-:Y:S05]  /*1810*/  @!P0 BRA `(.L_x_24) ;  /* 0x0000005000e88947 */ /* 0x004fea0003800000 */
.L_x_122:
[----:B------:R-:W-:Y:S01]  /*1820*/  VIADD R10, R10, 0x1 ;  /* 0x000000010a0a7836 */ /* 0x000fe20000000000 */
[----:B------:R2:W-:Y:S04]  /*1830*/  SYNCS.ARRIVE.TRANS64.A1T0 RZ, [R3+URZ+0xf0], RZ ;  /* 0x0000f0ff03ff79a7 */ /* 0x0005e800081000ff */
[----:B------:R-:W-:-:S04]  /*1840*/  ISETP.NE.AND P0, PT, R10, 0x2, PT ;  /* 0x000000020a00780c */ /* 0x000fc80003f05270 */
[----:B------:R-:W-:Y:S02]  /*1850*/  SEL R10, R10, RZ, P0 ;  /* 0x000000ff0a0a7207 */ /* 0x000fe40000000000 */
[----:B--2---:R-:W-:-:S04]  /*1860*/  SEL R3, RZ, 0x1, P0 ;  /* 0x00000001ff037807 */ /* 0x004fc80000000000 */
[----:B------:R-:W-:-:S07]  /*1870*/  LOP3.LUT R8, R8, R3, RZ, 0x3c, !PT ;  /* 0x0000000308087212 */ /* 0x000fce00078e3cff */
.L_x_23:
[----:B------:R-:W-:Y:S01]  /*1880*/  UMOV UR4, 0x400 ;  /* 0x0000040000047882 */ /* 0x000fe20000000000 */
[----:B------:R-:W-:Y:S01]  /*1890*/  LEA.HI R3, R63, R63, RZ, 0x1 ;  /* 0x0000003f3f037211 */ /* 0x000fe200078f08ff */
[----:B-1----:R-:W-:Y:S01]  /*18a0*/  ULEA UR4, UR37, UR4, 0x18 ;  /* 0x0000000425047291 */ /* 0x002fe2000f8ec0ff */
[----:B------:R-:W-:Y:S01]  /*18b0*/  SHF.L.U32 R2, R15, 0x1f, RZ ;  /* 0x0000001f0f027819 */ /* 0x000fe200000006ff */
[----:B------:R-:W-:Y:S01]  /*18c0*/  UISETP.GE.U32.AND UP0, UPT, UR15, 0xff, UPT ;  /* 0x000000ff0f00788c */ /* 0x000fe2000bf06070 */
[----:B------:R-:W-:Y:S01]  /*18d0*/  R2UR UR35, R16 ;  /* 0x00000000102372ca */ /* 0x000fe200000e0000 */
[----:B------:R-:W-:Y:S01]  /*18e0*/  ULEA UR8, UR13, UR4, 0x3 ;  /* 0x000000040d087291 */ /* 0x000fe2000f8e18ff */
[----:B------:R-:W-:Y:S01]  /*18f0*/  IMAD.SHL.U32 R3, R3, 0x80, RZ ;  /* 0x0000008003037824 */ /* 0x000fe200078e00ff */
[----:B------:R-:W-:Y:S01]  /*1900*/  R2UR UR19, R17 ;  /* 0x00000000111372ca */ /* 0x000fe200000e0000 */
[----:B------:R-:W-:-:S03]  /*1910*/  UMOV UR23, URZ ;  /* 0x000000ff00177c82 */ /* 0x000fc60008000000 */
[----:B------:R-:W-:-:S03]  /*1920*/  LOP3.LUT R3, R3, 0xffffff00, RZ, 0xc0, !PT ;  /* 0xffffff0003037812 */ /* 0x000fc600078ec0ff */
[----:B------:R1:W2:Y:S01]  /*1930*/  SYNCS.PHASECHK.TRANS64.TRYWAIT P0, [UR8+0x30], R2 ;  /* 0x00003002ff0075a7 */ /* 0x0002a20008001108 */
[----:B------:R-:W-:Y:S02]  /*1940*/  R2UR UR9, R3 ;  /* 0x00000000030972ca */ /* 0x000fe400000e0000 */
[----:B------:R-:W-:-:S11]  /*1950*/  R2UR UR8, R69 ;  /* 0x00000000450872ca */ /* 0x000fd600000e0000 */
[----:B------:R-:W-:Y:S02]  /*1960*/  ULOP3.LUT UR35, UR9, 0x80, UR35, 0xf8, !UPT ;  /* 0x0000008009237892 */ /* 0x000fe4000f8ef823 */
[----:B------:R-:W-:Y:S01]  /*1970*/  ULEA UR19, UR8, UR19, 0x4 ;  /* 0x0000001308137291 */ /* 0x000fe2000f8e20ff */
[----:B------:R-:W-:Y:S11]  /*1980*/  BRA.U !UP0, `(.L_x_25) ;  /* 0x0000000108f07547 */ /* 0x000ff6000b800000 */
[----:B------:R-:W-:Y:S01]  /*1990*/  UMOV UR29, UR6 ;  /* 0x00000006001d7c82 */ /* 0x000fe20008000000 */
[----:B------:R-:W-:Y:S01]  /*19a0*/  UMOV UR44, UR13 ;  /* 0x0000000d002c7c82 */ /* 0x000fe20008000000 */
[----:B------:R-:W-:-:S05]  /*19b0*/  UMOV UR26, 0x40 ;  /* 0x00000040001a7882 */ /* 0x000fca0000000000 */
.L_x_31:
[----:B------:R-:W-:Y:S01]  /*19c0*/  ULEA UR33, UR44, UR4, 0x3 ;  /* 0x000000042c217291 */ /* 0x000fe2000f8e18ff */
[----:B------:R-:W-:Y:S01]  /*19d0*/  @P5 MOV R3, 0x11000 ;  /* 0x0001100000035802 */ /* 0x000fe20000000f00 */
[----:B-12---:R-:W-:Y:S10]  /*19e0*/  @P0 BRA `(.L_x_26) ;  /* 0x00000000000c0947 */ /* 0x006ff40003800000 */
[----:B------:R-:W-:-:S04]  /*19f0*/  SHF.L.U32 R5, R15, 0x1f, RZ ;  /* 0x0000001f0f057819 */ /* 0x000fc800000006ff */
[----:B------:R-:W2:Y:S02]  /*1a00*/  SYNCS.PHASECHK.TRANS64.TRYWAIT P0, [UR33+0x30], R5 ;  /* 0x00003005ff0075a7 */ /* 0x000ea40008001121 */
[----:B--2---:R-:W-:Y:S05]  /*1a10*/  @!P0 BRA `(.L_x_27) ;  /* 0x00000050007c8947 */ /* 0x004fea0003800000 */
.L_x_26:
[----:B------:R2:W-:Y:S01]  /*1a20*/  @P5 SYNCS.ARRIVE.TRANS64 RZ, [UR33], R3 ;  /* 0x00000003ffff59a7 */ /* 0x0005e20008000021 */
[----:B------:R-:W-:Y:S02]  /*1a30*/  ULOP3.LUT UR8, UR7, 0x2, URZ, 0xfc, !UPT ;  /* 0x0000000207087892 */ /* 0x000fe4000f8efcff */
[----:B------:R-:W-:Y:S02]  /*1a40*/  UIADD3 UR29, UPT, UPT, UR29, 0x1, URZ ;  /* 0x000000011d1d7890 */ /* 0x000fe4000fffe0ff */
[----:B------:R-:W-:Y:S02]  /*1a50*/  UISETP.NE.AND UP0, UPT, UR8, 0x2, UPT ;  /* 0x000000020800788c */ /* 0x000fe4000bf05270 */
[----:B------:R-:W-:-:S07]  /*1a60*/  UISETP.NE.AND UP2, UPT, UR29, 0x1, UPT ;  /* 0x000000011d00788c */ /* 0x000fce000bf45270 */
[----:B------:R-:W-:Y:S05]  /*1a70*/  BRA.U UP0, `(.L_x_28) ;  /* 0x0000000100047547 */ /* 0x000fea000b800000 */
[----:B------:R-:W-:Y:S05]  /*1a80*/  BPT.TRAP 0x1 ;  /* 0x000000040000795c */ /* 0x000fea0000300000 */
.L_x_28:
[----:B------:R-:W-:Y:S04]  /*1a90*/  BSSY.RECONVERGENT B0, `(.L_x_29) ;  /* 0x0000003000007945 */ /* 0x000fe80003800200 */
[----:B------:R-:W-:Y:S05]  /*1aa0*/  @!P4 BRA `(.L_x_30) ;  /* 0x000000000004c947 */ /* 0x000fea0003800000 */
[----:B------:R-:W-:Y:S05]  /*1ab0*/  BPT.TRAP 0x1 ;  /* 0x000000040000795c */ /* 0x000fea0000300000 */
.L_x_30:
[----:B------:R-:W-:Y:S05]  /*1ac0*/  BSYNC.RECONVERGENT B0 ;  /* 0x0000000000007941 */ /* 0x000fea0003800200 */
.L_x_29:
[----:B------:R-:W-:Y:S02]  /*1ad0*/  UIADD3 UR13, UPT, UPT, UR44, 0x1, URZ ;  /* 0x000000012c0d7890 */ /* 0x000fe4000fffe0ff */
[----:B------:R-:W-:Y:S02]  /*1ae0*/  ULEA UR24, UR44, UR4, 0xf ;  /* 0x000000042c187291 */ /* 0x000fe4000f8e78ff */
[----:B------:R-:W-:Y:S02]  /*1af0*/  UISETP.NE.AND UP0, UPT, UR13, 0x6, UPT ;  /* 0x000000060d00788c */ /* 0x000fe4000bf05270 */
[----:B------:R-:W-:Y:S02]  /*1b00*/  UIADD3 UR42, UP1, UPT, UR30, 0x80, URZ ;  /* 0x000000801e2a7890 */ /* 0x000fe4000ff3e0ff */
[----:B------:R-:W-:Y:S02]  /*1b10*/  USEL UR9, URZ, 0x1, UP0 ;  /* 0x00000001ff097887 */ /* 0x000fe40008000000 */
[----:B------:R-:W-:-:S02]  /*1b20*/  USEL UR13, UR13, URZ, UP0 ;  /* 0x000000ff0d0d7287 */ /* 0x000fc40008000000 */
[----:B------:R-:W-:Y:S02]  /*1b30*/  UIADD3 UR40, UP0, UPT, UR30, 0x180, URZ ;  /* 0x000001801e287890 */ /* 0x000fe4000ff1e0ff */
[----:B------:R-:W-:Y:S01]  /*1b40*/  ULEA UR8, UR13, UR4, 0x3 ;  /* 0x000000040d087291 */ /* 0x000fe2000f8e18ff */
[----:B------:R-:W-:Y:S01]  /*1b50*/  LOP3.LUT R15, R15, UR9, RZ, 0x3c, !PT ;  /* 0x000000090f0f7c12 */ /* 0x000fe2000f8e3cff */
[----:B------:R-:W-:Y:S02]  /*1b60*/  UIADD3 UR34, UPT, UPT, UR26, -0x40, URZ ;  /* 0xffffffc01a227890 */ /* 0x000fe4000fffe0ff */
[----:B------:R-:W-:Y:S01]  /*1b70*/  ULOP3.LUT UR33, UR33, 0xfefffff8, URZ, 0xc0, !UPT ;  /* 0xfefffff821217892 */ /* 0x000fe2000f8ec0ff */
[----:B-1----:R-:W-:Y:S01]  /*1b80*/  SHF.L.U32 R2, R15, 0x1f, RZ ;  /* 0x0000001f0f027819 */ /* 0x002fe200000006ff */
[----:B------:R-:W-:Y:S02]  /*1b90*/  UIADD3.X UR43, UPT, UPT, URZ, UR31, URZ, UP1, !UPT ;  /* 0x0000001fff2b7290 */ /* 0x000fe40008ffe4ff */
[----:B------:R-:W-:Y:S01]  /*1ba0*/  UIADD3 UR32, UPT, UPT, UR24, 0x2300, URZ ;  /* 0x0000230018207890 */ /* 0x000fe2000fffe0ff */
[----:B------:R4:W1:Y:S01]  /*1bb0*/  SYNCS.PHASECHK.TRANS64.TRYWAIT P0, [UR8+0x30], R2 ;  /* 0x00003002ff0075a7 */ /* 0x0008620008001108 */
[----:B------:R-:W-:-:S02]  /*1bc0*/  ULEA UR8, UR44, UR4, 0xb ;  /* 0x000000042c087291 */ /* 0x000fc4000f8e58ff */
[----:B------:R-:W-:Y:S02]  /*1bd0*/  UIADD3 UR24, UPT, UPT, UR24, 0x6300, URZ ;  /* 0x0000630018187890 */ /* 0x000fe4000fffe0ff */
[----:B------:R-:W-:Y:S02]  /*1be0*/  UIADD3.X UR41, UPT, UPT, URZ, UR31, URZ, UP0, !UPT ;  /* 0x0000001fff297290 */ /* 0x000fe400087fe4ff */
[----:B------:R-:W-:Y:S02]  /*1bf0*/  UIADD3 UR16, UPT, UPT, UR8, 0x32300, URZ ;  /* 0x0003230008107890 */ /* 0x000fe4000fffe0ff */
[----:B------:R-:W-:Y:S01]  /*1c00*/  UIADD3 UR8, UPT, UPT, UR8, 0x32700, URZ ;  /* 0x0003270008087890 */ /* 0x000fe2000fffe0ff */
[----:B------:R-:W-:Y:S01]  /*1c10*/  UMOV UR38, 0x0 ;  /* 0x0000000000267882 */ /* 0x000fe20000000000 */
[----:B------:R-:W-:Y:S01]  /*1c20*/  UMOV UR39, 0x10000000 ;  /* 0x1000000000277882 */ /* 0x000fe20000000000 */
[----:B------:R-:W-:Y:S01]  /*1c30*/  UMOV UR27, UR35 ;  /* 0x00000023001b7c82 */ /* 0x000fe20008000000 */
[----:B------:R-:W-:Y:S01]  /*1c40*/  UMOV UR28, UR36 ;  /* 0x00000024001c7c82 */ /* 0x000fe20008000000 */
[----:B------:R-:W-:Y:S01]  /*1c50*/  UMOV UR25, UR33 ;  /* 0x0000002100197c82 */ /* 0x000fe20008000000 */
[----:B------:R-:W-:Y:S01]  /*1c60*/  UMOV UR20, UR36 ;  /* 0x0000002400147c82 */ /* 0x000fe20008000000 */
[----:B------:R-:W-:Y:S01]  /*1c70*/  UMOV UR17, UR33 ;  /* 0x0000002100117c82 */ /* 0x000fe20008000000 */
[----:B------:R-:W-:Y:S01]  /*1c80*/  UMOV UR18, UR34 ;  /* 0x0000002200127c82 */ /* 0x000fe20008000000 */
[----:B------:R-:W-:Y:S01]  /*1c90*/  UTMALDG.3D.2CTA [UR32], [UR42], desc[UR38] ;  /* 0x000026202a0075b4 */ /* 0x000fe20008211000 */
[----:B------:R-:W-:Y:S01]  /*1ca0*/  UMOV UR10, UR26 ;  /* 0x0000001a000a7c82 */ /* 0x000fe20008000000 */
[----:B------:R-:W-:Y:S01]  /*1cb0*/  UMOV UR11, UR19 ;  /* 0x00000013000b7c82 */ /* 0x000fe20008000000 */
[----:B------:R-:W-:Y:S01]  /*1cc0*/  UMOV UR12, UR36 ;  /* 0x00000024000c7c82 */ /* 0x000fe20008000000 */
[----:B------:R-:W-:Y:S01]  /*1cd0*/  UMOV UR9, UR33 ;  /* 0x0000002100097c82 */ /* 0x000fe20008000000 */
[----:B------:R-:W-:Y:S01]  /*1ce0*/  UMOV UR23, UR5 ;  /* 0x0000000500177c82 */ /* 0x000fe20008000000 */
[----:B------:R-:W-:Y:S01]  /*1cf0*/  UMOV UR44, UR13 ;  /* 0x0000000d002c7c82 */ /* 0x000fe20008000000 */
[----:B------:R2:W-:Y:S01]  /*1d00*/  UTMALDG.3D.2CTA [UR24], [UR42], desc[UR38] ;  /* 0x000026182a0075b4 */ /* 0x0005e20008211000 */
[----:B------:R4:W-:Y:S01]  /*1d10*/  UTMALDG.3D.2CTA [UR16], [UR40], desc[UR38] ;  /* 0x00002610280075b4 */ /* 0x0009e20008211000 */
[----:B------:R4:W-:Y:S01]  /*1d20*/  UTMALDG.3D.2CTA [UR8], [UR40], desc[UR38] ;  /* 0x00002608280075b4 */ /* 0x0009e20008211000 */
[----:B--2---:R-:W-:Y:S01]  /*1d30*/  UIADD3 UR26, UPT, UPT, UR26, 0x80, URZ ;  /* 0x000000801a1a7890 */ /* 0x004fe2000fffe0ff */
[----:B----4-:R-:W-:Y:S11]  /*1d40*/  BRA.U UP2, `(.L_x_31) ;  /* 0xfffffffd021c7547 */ /* 0x010ff6000b83ffff */
.L_x_25:
[----:B------:R-:W-:Y:S01]  /*1d50*/  ULEA UR8, UR13, UR4, 0x3 ;  /* 0x000000040d087291 */ /* 0x000fe2000f8e18ff */
[----:B-1----:R-:W-:Y:S01]  /*1d60*/  SHF.L.U32 R2, R15, 0x1f, RZ ;  /* 0x0000001f0f027819 */ /* 0x002fe200000006ff */
[----:B------:R-:W-:Y:S01]  /*1d70*/  @!P1 SYNCS.ARRIVE.TRANS64.A1T0 RZ, [UR4+0x88], RZ ;  /* 0x000088ffffff99a7 */ /* 0x000fe20008100004 */
[----:B------:R-:W-:-:S06]  /*1d80*/  UISETP.GT.AND UP0, UPT, UR22, UR21, UPT ;  /* 0x000000151600728c */ /* 0x000fcc000bf04270 */
[----:B--2---:R1:W2:Y:S03]  /*1d90*/  SYNCS.PHASECHK.TRANS64.TRYWAIT P0, [UR8+0x30], R2 ;  /* 0x00003002ff0075a7 */ /* 0x0042a60008001108 */
[----:B------:R-:W-:Y:S05]  /*1da0*/  BRA.U !UP0, `(.L_x_32) ;  /* 0x0000000108e87547 */ /* 0x000fea000b800000 */
[----:B------:R-:W-:Y:S01]  /*1db0*/  UIADD3 UR29, UPT, UPT, UR14, UR23, URZ ;  /* 0x000000170e1d7290 */ /* 0x000fe2000fffe0ff */
[----:B------:R-:W-:-:S11]  /*1dc0*/  UMOV UR44, UR13 ;  /* 0x0000000d002c7c82 */ /* 0x000fd60008000000 */
.L_x_38:
[----:B------:R-:W-:Y:S01]  /*1dd0*/  ULEA UR33, UR44, UR4, 0x3 ;  /* 0x000000042c217291 */ /* 0x000fe2000f8e18ff */
[----:B--2---:R-:W-:Y:S01]  /*1de0*/  @P5 MOV R3, 0x11000 ;  /* 0x0001100000035802 */ /* 0x004fe20000000f00 */
[----:B-12---:R-:W-:Y:S10]  /*1df0*/  @P0 BRA `(.L_x_33) ;  /* 0x00000000000c0947 */ /* 0x006ff40003800000 */
[----:B------:R-:W-:-:S04]  /*1e00*/  SHF.L.U32 R5, R15, 0x1f, RZ ;  /* 0x0000001f0f057819 */ /* 0x000fc800000006ff */
[----:B------:R-:W2:Y:S02]  /*1e10*/  SYNCS.PHASECHK.TRANS64.TRYWAIT P0, [UR33+0x30], R5 ;  /* 0x00003005ff0075a7 */ /* 0x000ea40008001121 */
[----:B--2---:R-:W-:Y:S05]  /*1e20*/  @!P0 BRA `(.L_x_34) ;  /* 0x0000004c00908947 */ /* 0x004fea0003800000 */
.L_x_33:
[----:B------:R2:W-:Y:S01]  /*1e30*/  @P5 SYNCS.ARRIVE.TRANS64 RZ, [UR33], R3 ;  /* 0x00000003ffff59a7 */ /* 0x0005e20008000021 */
[----:B------:R-:W-:-:S04]  /*1e40*/  ULOP3.LUT UR8, UR7, 0x2, URZ, 0xfc, !UPT ;  /* 0x0000000207087892 */ /* 0x000fc8000f8efcff */
[----:B------:R-:W-:-:S09]  /*1e50*/  UISETP.NE.AND UP0, UPT, UR8, 0x2, UPT ;  /* 0x000000020800788c */ /* 0x000fd2000bf05270 */
[----:B------:R-:W-:Y:S05]  /*1e60*/  BRA.U UP0, `(.L_x_35) ;  /* 0x0000000100047547 */ /* 0x000fea000b800000 */
[----:B------:R-:W-:Y:S05]  /*1e70*/  BPT.TRAP 0x1 ;  /* 0x000000040000795c */ /* 0x000fea0000300000 */
.L_x_35:
[----:B------:R-:W-:Y:S04]  /*1e80*/  BSSY.RECONVERGENT B0, `(.L_x_36) ;  /* 0x0000003000007945 */ /* 0x000fe80003800200 */
[----:B------:R-:W-:Y:S05]  /*1e90*/  @!P4 BRA `(.L_x_37) ;  /* 0x000000000004c947 */ /* 0x000fea0003800000 */
[----:B------:R-:W-:Y:S05]  /*1ea0*/  BPT.TRAP 0x1 ;  /* 0x000000040000795c */ /* 0x000fea0000300000 */
.L_x_37:
[----:B------:R-:W-:Y:S05]  /*1eb0*/  BSYNC.RECONVERGENT B0 ;  /* 0x0000000000007941 */ /* 0x000fea0003800200 */
.L_x_36:
[----:B------:R-:W-:Y:S02]  /*1ec0*/  UIADD3 UR13, UPT, UPT, UR44, 0x1, URZ ;  /* 0x000000012c0d7890 */ /* 0x000fe4000fffe0ff */
[----:B------:R-:W-:Y:S02]  /*1ed0*/  ULEA UR24, UR44, UR4, 0xf ;  /* 0x000000042c187291 */ /* 0x000fe4000f8e78ff */
[----:B------:R-:W-:Y:S02]  /*1ee0*/  UISETP.NE.AND UP0, UPT, UR13, 0x6, UPT ;  /* 0x000000060d00788c */ /* 0x000fe4000bf05270 */
[----:B------:R-:W-:Y:S02]  /*1ef0*/  UIADD3 UR42, UP1, UPT, UR30, 0x80, URZ ;  /* 0x000000801e2a7890 */ /* 0x000fe4000ff3e0ff */
[----:B------:R-:W-:Y:S02]  /*1f00*/  USEL UR9, URZ, 0x1, UP0 ;  /* 0x00000001ff097887 */ /* 0x000fe40008000000 */
[----:B------:R-:W-:-:S02]  /*1f10*/  USEL UR13, UR13, URZ, UP0 ;  /* 0x000000ff0d0d7287 */ /* 0x000fc40008000000 */
[----:B------:R-:W-:Y:S02]  /*1f20*/  USHF.L.U32 UR34, UR23, 0x7, URZ ;  /* 0x0000000717227899 */ /* 0x000fe400080006ff */
[----:B------:R-:W-:Y:S01]  /*1f30*/  ULEA UR8, UR13, UR4, 0x3 ;  /* 0x000000040d087291 */ /* 0x000fe2000f8e18ff */
[----:B------:R-:W-:Y:S01]  /*1f40*/  LOP3.LUT R15, R15, UR9, RZ, 0x3c, !PT ;  /* 0x000000090f0f7c12 */ /* 0x000fe2000f8e3cff */
[----:B------:R-:W-:Y:S02]  /*1f50*/  UIADD3 UR40, UP0, UPT, UR30, 0x180, URZ ;  /* 0x000001801e287890 */ /* 0x000fe4000ff1e0ff */
[----:B------:R-:W-:Y:S01]  /*1f60*/  ULOP3.LUT UR33, UR33, 0xfefffff8, URZ, 0xc0, !UPT ;  /* 0xfefffff821217892 */ /* 0x000fe2000f8ec0ff */
[----:B-1----:R-:W-:Y:S01]  /*1f70*/  SHF.L.U32 R2, R15, 0x1f, RZ ;  /* 0x0000001f0f027819 */ /* 0x002fe200000006ff */
[----:B------:R-:W-:Y:S02]  /*1f80*/  UIADD3.X UR43, UPT, UPT, URZ, UR31, URZ, UP1, !UPT ;  /* 0x0000001fff2b7290 */ /* 0x000fe40008ffe4ff */
[----:B------:R-:W-:Y:S01]  /*1f90*/  UIADD3 UR32, UPT, UPT, UR24, 0x2300, URZ ;  /* 0x0000230018207890 */ /* 0x000fe2000fffe0ff */
[----:B------:R4:W1:Y:S01]  /*1fa0*/  SYNCS.PHASECHK.TRANS64.TRYWAIT P0, [UR8+0x30], R2 ;  /* 0x00003002ff0075a7 */ /* 0x0008620008001108 */
[----:B------:R-:W-:-:S02]  /*1fb0*/  ULEA UR8, UR44, UR4, 0xb ;  /* 0x000000042c087291 */ /* 0x000fc4000f8e58ff */
[----:B------:R-:W-:Y:S02]  /*1fc0*/  UIADD3 UR26, UPT, UPT, UR34, 0x40, URZ ;  /* 0x00000040221a7890 */ /* 0x000fe4000fffe0ff */
        /* <DEDUP_REMOVED lines=12> */
[----:B------:R4:W-:Y:S01]  /*2090*/  UTMALDG.3D.2CTA [UR32], [UR42], desc[UR38] ;  /* 0x000026202a0075b4 */ /* 0x0009e20008211000 */
[----:B------:R-:W-:Y:S01]  /*20a0*/  UMOV UR11, UR19 ;  /* 0x00000013000b7c82 */ /* 0x000fe20008000000 */
[----:B------:R-:W-:Y:S01]  /*20b0*/  UMOV UR12, UR36 ;  /* 0x00000024000c7c82 */ /* 0x000fe20008000000 */
[----:B------:R-:W-:Y:S01]  /*20c0*/  UMOV UR9, UR33 ;  /* 0x0000002100097c82 */ /* 0x000fe20008000000 */
[----:B------:R-:W-:Y:S01]  /*20d0*/  UMOV UR10, UR26 ;  /* 0x0000001a000a7c82 */ /* 0x000fe20008000000 */
[----:B------:R-:W-:Y:S01]  /*20e0*/  UIADD3 UR23, UPT, UPT, UR23, 0x1, URZ ;  /* 0x0000000117177890 */ /* 0x000fe2000fffe0ff */
[----:B------:R-:W-:Y:S01]  /*20f0*/  UMOV UR44, UR13 ;  /* 0x0000000d002c7c82 */ /* 0x000fe20008000000 */
[----:B------:R4:W-:Y:S02]  /*2100*/  UTMALDG.3D.2CTA [UR24], [UR42], desc[UR38] ;  /* 0x000026182a0075b4 */ /* 0x0009e40008211000 */
[----:B------:R-:W-:Y:S01]  /*2110*/  UISETP.NE.AND UP0, UPT, UR23, UR29, UPT ;  /* 0x0000001d1700728c */ /* 0x000fe2000bf05270 */
[----:B------:R4:W-:Y:S01]  /*2120*/  UTMALDG.3D.2CTA [UR16], [UR40], desc[UR38] ;  /* 0x00002610280075b4 */ /* 0x0009e20008211000 */
[----:B------:R4:W-:Y:S07]  /*2130*/  UTMALDG.3D.2CTA [UR8], [UR40], desc[UR38] ;  /* 0x00002608280075b4 */ /* 0x0009ee0008211000 */
[----:B----4-:R-:W-:Y:S05]  /*2140*/  BRA.U UP0, `(.L_x_38) ;  /* 0xfffffffd00207547 */ /* 0x010fea000b83ffff */
.L_x_32:
[----:B-1----:R-:W-:Y:S01]  /*2150*/  LEA R2, R14, UR4, 0x3 ;  /* 0x000000040e027c11 */ /* 0x002fe2000f8e18ff */
[----:B------:R-:W-:Y:S01]  /*2160*/  NOP ;  /* 0x0000000000007918 */ /* 0x000fe20000000000 */
[----:B--2---:R-:W-:Y:S02]  /*2170*/  SHF.L.U32 R3, R12, 0x1f, RZ ;  /* 0x0000001f0c037819 */ /* 0x004fe400000006ff */
[----:B------:R-:W-:Y:S02]  /*2180*/  LEA R4, R14, UR4, 0x4 ;  /* 0x000000040e047c11 */ /* 0x000fe4000f8e20ff */
[----:B------:R-:W1:Y:S02]  /*2190*/  SYNCS.PHASECHK.TRANS64.TRYWAIT P0, [R2+URZ+0x90], R3 ;  /* 0x00009003020075a7 */ /* 0x000e6400080011ff */
[----:B-1----:R-:W-:Y:S05]  /*21a0*/  @!P0 BRA `(.L_x_39) ;  /* 0x0000004800c88947 */ /* 0x002fea0003800000 */
.L_x_125:
[----:B------:R-:W2:Y:S01]  /*21b0*/  LDS.128 R4, [R4+0x120] ;  /* 0x0001200004047984 */ /* 0x000ea20000000c00 */
[----:B------:R-:W-:Y:S01]  /*21c0*/  ISETP.GE.AND P0, PT, R26, 0x1, PT ;  /* 0x000000011a00780c */ /* 0x000fe20003f06270 */
[----:B-1----:R-:W-:Y:S01]  /*21d0*/  VIADD R2, R2, 0xa0 ;  /* 0x000000a002027836 */ /* 0x002fe20000000000 */
[----:B------:R-:W-:Y:S01]  /*21e0*/  @!PT LDS RZ, [RZ] ;  /* 0x00000000fffff984 */ /* 0x000fe20000000800 */
[----:B------:R-:W-:Y:S01]  /*21f0*/  @!PT LDS RZ, [RZ] ;  /* 0x00000000fffff984 */ /* 0x000fe20000000800 */
[----:B------:R-:W-:Y:S01]  /*2200*/  @!PT LDS RZ, [RZ] ;  /* 0x00000000fffff984 */ /* 0x000fe20000000800 */
[----:B------:R-:W-:Y:S01]  /*2210*/  @!PT LDS RZ, [RZ] ;  /* 0x00000000fffff984 */ /* 0x000fe20000000800 */
[----:B------:R1:W-:Y:S06]  /*2220*/  MEMBAR.ALL.CTA ;  /* 0x0000000000007992 */ /* 0x0003ec0000008000 */
[----:B-1----:R-:W1:Y:S01]  /*2230*/  FENCE.VIEW.ASYNC.S ;  /* 0x00000000000073c6 */ /* 0x002e620000000000 */
[----:B------:R-:W-:-:S04]  /*2240*/  PRMT R2, RZ, 0x654, R2 ;  /* 0x00000654ff027816 */ /* 0x000fc80000000002 */
[----:B-1----:R1:W-:Y:S01]  /*2250*/  SYNCS.ARRIVE.TRANS64.RED.A1T0 RZ, [R2+URZ], RZ ;  /* 0x000000ff02ff79a7 */ /* 0x0023e200081004ff */
[----:B--2---:R-:W-:-:S13]  /*2260*/  LOP3.LUT P2, RZ, R6, 0x1, RZ, 0xc0, !PT ;  /* 0x0000000106ff7812 */ /* 0x004fda000784c0ff */
[----:B------:R-:W-:Y:S01]  /*2270*/  @P2 SHF.R.U32.HI R3, RZ, 0x10, R5 ;  /* 0x00000010ff032819 */ /* 0x000fe20000011605 */
[----:B------:R-:W-:Y:S01]  /*2280*/  VOTEU.ANY UP0, P2 ;  /* 0x0000000000ff7886 */ /* 0x000fe20001000100 */
[----:B------:R-:W-:Y:S02]  /*2290*/  @P2 MOV R13, R4 ;  /* 0x00000004000d2202 */ /* 0x000fe40000000f00 */
[----:B------:R-:W-:Y:S02]  /*22a0*/  @P2 R2UR.BROADCAST UR8, R3 ;  /* 0x00000000030822ca */ /* 0x000fe400008e0000 */
[----:B------:R-:W-:-:S11]  /*22b0*/  @P2 LOP3.LUT R11, R5, 0xffff, RZ, 0xc0, !PT ;  /* 0x0000ffff050b2812 */ /* 0x000fd600078ec0ff */
[----:B------:R-:W-:Y:S01]  /*22c0*/  @UP0 UMOV UR36, UR8 ;  /* 0x0000000800240c82 */ /* 0x000fe20008000000 */
[----:B-1----:R-:W-:Y:S05]  /*22d0*/  @!P0 BRA `(.L_x_40) ;  /* 0x0000000000b88947 */ /* 0x002fea0003800000 */
[----:B------:R-:W3:Y:S01]  /*22e0*/  LDC.64 R4, c[0x0][0xb18] ;  /* 0x0002c600ff047b82 */ /* 0x000ee20000000a00 */
[----:B------:R-:W-:-:S07]  /*22f0*/  ISETP.NE.AND P3, PT, R26, 0x1, PT ;  /* 0x000000011a00780c */ /* 0x000fce0003f65270 */
[----:B------:R-:W1:Y:S08]  /*2300*/  LDC.64 R6, c[0x0][0xb10] ;  /* 0x0002c400ff067b82 */ /* 0x000e700000000a00 */
[----:B------:R-:W2:Y:S08]  /*2310*/  LDC R18, c[0x0][0xb20] ;  /* 0x0002c800ff127b82 */ /* 0x000eb00000000800 */
[----:B------:R-:W4:Y:S01]  /*2320*/  LDC R20, c[0x0][0xb0c] ;  /* 0x0002c300ff147b82 */ /* 0x000f220000000800 */
[----:B---3--:R-:W-:Y:S01]  /*2330*/  IMAD.HI.U32 R19, R0, R5, RZ ;  /* 0x0000000500137227 */ /* 0x008fe200078e00ff */
[----:B------:R-:W-:-:S03]  /*2340*/  ISETP.NE.AND P0, PT, R4, 0x1, PT ;  /* 0x000000010400780c */ /* 0x000fc60003f05270 */
[----:B------:R-:W-:-:S03]  /*2350*/  IMAD.HI.U32 R5, R11, R5, RZ ;  /* 0x000000050b057227 */ /* 0x000fc600078e00ff */
[----:B------:R-:W3:Y:S01]  /*2360*/  LDC.64 R2, c[0x0][0xb28] ;  /* 0x0002ca00ff027b82 */ /* 0x000ee20000000a00 */
[----:B-1----:R-:W-:-:S04]  /*2370*/  IMAD.HI.U32 R22, R9, R6, RZ ;  /* 0x0000000609167227 */ /* 0x002fc800078e00ff */
[----:B------:R-:W-:Y:S01]  /*2380*/  IMAD.HI.U32 R24, R13, R6, RZ ;  /* 0x000000060d187227 */ /* 0x000fe200078e00ff */
[----:B------:R-:W-:Y:S02]  /*2390*/  SHF.R.U32.HI R22, RZ, R7, R22 ;  /* 0x00000007ff167219 */ /* 0x000fe40000011616 */
[-C--:B--2---:R-:W-:Y:S02]  /*23a0*/  SHF.R.U32.HI R19, RZ, R18.reuse, R19 ;  /* 0x00000012ff137219 */ /* 0x084fe40000011613 */
[----:B------:R-:W-:Y:S02]  /*23b0*/  SHF.R.U32.HI R18, RZ, R18, R5 ;  /* 0x00000012ff127219 */ /* 0x000fe40000011605 */
[----:B------:R-:W-:Y:S02]  /*23c0*/  SEL R19, R0, R19, !P0 ;  /* 0x0000001300137207 */ /* 0x000fe40004000000 */
[----:B------:R-:W-:Y:S02]  /*23d0*/  SHF.R.U32.HI R24, RZ, R7, R24 ;  /* 0x00000007ff187219 */ /* 0x000fe40000011618 */
[----:B----4-:R-:W-:-:S02]  /*23e0*/  ISETP.NE.AND P1, PT, R20, 0x1, PT ;  /* 0x000000011400780c */ /* 0x010fc40003f25270 */
[----:B------:R-:W-:Y:S02]  /*23f0*/  SEL R5, R11, R18, !P0 ;  /* 0x000000120b057207 */ /* 0x000fe40004000000 */
[----:B------:R-:W-:Y:S02]  /*2400*/  SEL R21, R9, R22, !P1 ;  /* 0x0000001609157207 */ /* 0x000fe40004800000 */
[----:B------:R-:W-:Y:S01]  /*2410*/  SEL R7, R13, R24, !P1 ;  /* 0x000000180d077207 */ /* 0x000fe20004800000 */
[----:B---3--:R-:W-:-:S04]  /*2420*/  IMAD.HI.U32 R22, R19, R2, RZ ;  /* 0x0000000213167227 */ /* 0x008fc800078e00ff */
[----:B------:R-:W-:Y:S01]  /*2430*/  IMAD.HI.U32 R6, R21, R2, RZ ;  /* 0x0000000215067227 */ /* 0x000fe200078e00ff */
[----:B------:R-:W-:-:S04]  /*2440*/  @P3 SHF.R.U32.HI R19, RZ, R3, R22 ;  /* 0x00000003ff133219 */ /* 0x000fc80000011616 */
        /* <DEDUP_REMOVED lines=8> */
[----:B------:R-:W-:-:S04]  /*24d0*/  @!P0 IMAD.HI.U32 R18, R7, R2, RZ ;  /* 0x0000000207128227 */ /* 0x000fc800078e00ff */
[----:B------:R-:W-:Y:S01]  /*24e0*/  IMAD.MOV R2, RZ, RZ, -R6 ;  /* 0x000000ffff027224 */ /* 0x000fe200078e0a06 */
[----:B------:R-:W-:-:S03]  /*24f0*/  @!P0 SHF.R.U32.HI R18, RZ, R3, R18 ;  /* 0x00000003ff128219 */ /* 0x000fc60000011612 */
[----:B------:R-:W-:Y:S01]  /*2500*/  IMAD R2, R26, R2, R5 ;  /* 0x000000021a027224 */ /* 0x000fe200078e0205 */
[----:B------:R-:W-:Y:S02]  /*2510*/  @!P0 SEL R3, R7, R18, !P3 ;  /* 0x0000001207038207 */ /* 0x000fe40005800000 */
[----:B------:R-:W-:-:S03]  /*2520*/  IADD3 R18, PT, PT, -R5, RZ, RZ ;  /* 0x000000ff05127210 */ /* 0x000fc60007ffe1ff */
[--C-:B------:R-:W-:Y:S02]  /*2530*/  @!P0 IMAD.IADD R6, R6, 0x1, -R3.reuse ;  /* 0x0000000106068824 */ /* 0x100fe400078e0a03 */
[----:B------:R-:W-:Y:S01]  /*2540*/  @!P0 IMAD R3, R2, R21, R3 ;  /* 0x0000001502038224 */ /* 0x000fe200078e0203 */
[----:B------:R-:W-:Y:S01]  /*2550*/  IADD3 R2, PT, PT, -R7, RZ, RZ ;  /* 0x000000ff07027210 */ /* 0x000fe20007ffe1ff */
[----:B------:R-:W-:Y:S02]  /*2560*/  @!P0 IMAD R5, R26, R6, R7 ;  /* 0x000000061a058224 */ /* 0x000fe400078e0207 */
[----:B------:R-:W-:Y:S02]  /*2570*/  IMAD R11, R4, R18, R11 ;  /* 0x00000012040b7224 */ /* 0x000fe400078e020b */
[----:B------:R-:W-:Y:S02]  /*2580*/  @!P0 IMAD.MOV.U32 R7, RZ, RZ, R3 ;  /* 0x000000ffff078224 */ /* 0x000fe400078e0003 */
[----:B------:R-:W-:-:S02]  /*2590*/  IMAD R2, R20, R2, R13 ;  /* 0x0000000214027224 */ /* 0x000fc400078e020d */
[----:B------:R-:W-:Y:S02]  /*25a0*/  IMAD R11, R5, R4, R11 ;  /* 0x00000004050b7224 */ /* 0x000fe400078e020b */
[----:B------:R-:W-:Y:S02]  /*25b0*/  IMAD R13, R7, R20, R2 ;  /* 0x00000014070d7224 */ /* 0x000fe400078e0202 */
.L_x_40:
[----:B------:R-:W1:Y:S02]  /*25c0*/  LDCU UR8, c[0x0][0xb30] ;  /* 0x00016600ff0877ac */ /* 0x000e640008000800 */
[----:B-1----:R-:W-:-:S09]  /*25d0*/  UISETP.NE.AND UP0, UPT, UR8, 0x1, UPT ;  /* 0x000000010800788c */ /* 0x002fd2000bf05270 */
[----:B------:R-:W-:Y:S05]  /*25e0*/  BRA.U UP0, `(.L_x_41) ;  /* 0x0000000100407547 */ /* 0x000fea000b800000 */
[----:B------:R-:W1:Y:S08]  /*25f0*/  LDC.64 R4, c[0x0][0xb10] ;  /* 0x0002c400ff047b82 */ /* 0x000e700000000a00 */
[----:B------:R-:W2:Y:S08]  /*2600*/  LDC.64 R2, c[0x0][0xb18] ;  /* 0x0002c600ff027b82 */ /* 0x000eb00000000a00 */
[----:B------:R-:W4:Y:S08]  /*2610*/  LDC R6, c[0x0][0xb20] ;  /* 0x0002c800ff067b82 */ /* 0x000f300000000800 */
[----:B------:R-:W3:Y:S01]  /*2620*/  LDC R18, c[0x0][0xb0c] ;  /* 0x0002c300ff127b82 */ /* 0x000ee20000000800 */
[----:B-1----:R-:W-:-:S05]  /*2630*/  IMAD.HI.U32 R4, R13, R4, RZ ;  /* 0x000000040d047227 */ /* 0x002fca00078e00ff */
[----:B------:R-:W-:Y:S01]  /*2640*/  SHF.R.U32.HI R4, RZ, R5, R4 ;  /* 0x00000005ff047219 */ /* 0x000fe20000011604 */
[----:B--2---:R-:W-:Y:S01]  /*2650*/  IMAD.HI.U32 R3, R11, R3, RZ ;  /* 0x000000030b037227 */ /* 0x004fe200078e00ff */
[----:B------:R-:W-:-:S04]  /*2660*/  ISETP.NE.AND P0, PT, R2, 0x1, PT ;  /* 0x000000010200780c */ /* 0x000fc80003f05270 */
[----:B----4-:R-:W-:-:S04]  /*2670*/  SHF.R.U32.HI R6, RZ, R6, R3 ;  /* 0x00000006ff067219 */ /* 0x010fc80000011603 */
[----:B------:R-:W-:Y:S02]  /*2680*/  SEL R3, R11, R6, !P0 ;  /* 0x000000060b037207 */ /* 0x000fe40004000000 */
[----:B---3--:R-:W-:-:S04]  /*2690*/  ISETP.NE.AND P1, PT, R18, 0x1, PT ;  /* 0x000000011200780c */ /* 0x008fc80003f25270 */
[----:B------:R-:W-:-:S05]  /*26a0*/  SEL R4, R13, R4, !P1 ;  /* 0x000000040d047207 */ /* 0x000fca0004800000 */
[----:B------:R-:W-:Y:S02]  /*26b0*/  IMAD.IADD R5, R3, 0x1, -R4 ;  /* 0x0000000103057824 */ /* 0x000fe400078e0a04 */
[----:B------:R-:W-:Y:S02]  /*26c0*/  IMAD.IADD R3, R4, 0x1, -R3 ;  /* 0x0000000104037824 */ /* 0x000fe400078e0a03 */
[----:B------:R-:W-:Y:S02]  /*26d0*/  IMAD R13, R5, R18, R13 ;  /* 0x00000012050d7224 */ /* 0x000fe400078e020d */
[----:B------:R-:W-:-:S07]  /*26e0*/  IMAD R11, R3, R2, R11 ;  /* 0x00000002030b7224 */ /* 0x000fce00078e020b */
.L_x_41:
[----:B------:R-:W-:Y:S01]  /*26f0*/  VIADD R14, R14, 0x1 ;  /* 0x000000010e0e7836 */ /* 0x000fe20000000000 */
[----:B------:R-:W-:Y:S01]  /*2700*/  PLOP3.LUT P1, PT, PT, PT, PT, 0x80, 0x8 ;  /* 0x000000000008781c */ /* 0x000fe20003f2f070 */
[----:B------:R-:W-:Y:S02]  /*2710*/  IMAD.IADD R63, R13, 0x1, R68 ;  /* 0x000000010d3f7824 */ /* 0x000fe400078e0244 */
[----:B------:R-:W-:Y:S01]  /*2720*/  IMAD.IADD R69, R11, 0x1, R62 ;  /* 0x000000010b457824 */ /* 0x000fe200078e023e */
[----:B------:R-:W-:-:S04]  /*2730*/  ISETP.NE.AND P0, PT, R14, 0x2, PT ;  /* 0x000000020e00780c */ /* 0x000fc80003f05270 */
[----:B------:R-:W-:Y:S02]  /*2740*/  SEL R3, RZ, 0x1, P0 ;  /* 0x00000001ff037807 */ /* 0x000fe40000000000 */
[----:B------:R-:W-:Y:S02]  /*2750*/  SEL R14, R14, RZ, P0 ;  /* 0x000000ff0e0e7207 */ /* 0x000fe40000000000 */
[----:B------:R-:W-:Y:S01]  /*2760*/  LOP3.LUT R12, R12, R3, RZ, 0x3c, !PT ;  /* 0x000000030c0c7212 */ /* 0x000fe200078e3cff */
[----:B------:R-:W-:Y:S06]  /*2770*/  @P2 BRA `(.L_x_42) ;  /* 0xfffffff000002947 */ /* 0x000fec000383ffff */
[----:B------:R-:W-:Y:S01]  /*2780*/  UIADD3 UR4, UPT, UPT, UR4, 0x30, URZ ;  /* 0x0000003004047890 */ /* 0x000fe2000fffe0ff */
[----:B------:R-:W-:-:S03]  /*2790*/  SHF.L.U32 R3, R15, 0x1f, RZ ;  /* 0x0000001f0f037819 */ /* 0x000fc600000006ff */
[----:B------:R-:W-:-:S09]  /*27a0*/  ULEA UR5, UR13, UR4, 0x3 ;  /* 0x000000040d057291 */ /* 0x000fd2000f8e18ff */
[----:B------:R-:W1:Y:S02]  /*27b0*/  SYNCS.PHASECHK.TRANS64.TRYWAIT P0, [UR5], R3 ;  /* 0x00000003ff0075a7 */ /* 0x000e640008001105 */
[----:B-1----:R-:W-:Y:S05]  /*27c0*/  @!P0 BRA `(.L_x_43) ;  /* 0x0000004400548947 */ /* 0x002fea0003800000 */
.L_x_127:
[----:B------:R-:W-:-:S04]  /*27d0*/  UIADD3 UR6, UPT, UPT, UR13, 0x1, URZ ;  /* 0x000000010d067890 */ /* 0x000fc8000fffe0ff */
[----:B------:R-:W-:-:S04]  /*27e0*/  UISETP.NE.AND UP0, UPT, UR6, 0x6, UPT ;  /* 0x000000060600788c */ /* 0x000fc8000bf05270 */
[----:B------:R-:W-:Y:S02]  /*27f0*/  USEL UR7, URZ, 0x1, UP0 ;  /* 0x00000001ff077887 */ /* 0x000fe40008000000 */
[----:B------:R-:W-:-:S04]  /*2800*/  USEL UR6, UR6, URZ, UP0 ;  /* 0x000000ff06067287 */ /* 0x000fc80008000000 */
[----:B------:R-:W-:Y:S01]  /*2810*/  ULEA UR5, UR6, UR4, 0x3 ;  /* 0x0000000406057291 */ /* 0x000fe2000f8e18ff */
[----:B------:R-:W-:-:S04]  /*2820*/  LOP3.LUT R2, R15, UR7, RZ, 0x3c, !PT ;  /* 0x000000070f027c12 */ /* 0x000fc8000f8e3cff */
[----:B-1----:R-:W-:-:S04]  /*2830*/  SHF.L.U32 R3, R2, 0x1f, RZ ;  /* 0x0000001f02037819 */ /* 0x002fc800000006ff */
[----:B------:R-:W1:Y:S02]  /*2840*/  SYNCS.PHASECHK.TRANS64.TRYWAIT P0, [UR5], R3 ;  /* 0x00000003ff0075a7 */ /* 0x000e640008001105 */
[----:B-1----:R-:W-:Y:S05]  /*2850*/  @!P0 BRA `(.L_x_44) ;  /* 0x0000004400488947 */ /* 0x002fea0003800000 */
.L_x_129:
        /* <DEDUP_REMOVED lines=9> */
.L_x_131:
        /* <DEDUP_REMOVED lines=9> */
.L_x_133:
        /* <DEDUP_REMOVED lines=9> */
.L_x_135:
[----:B------:R-:W-:-:S04]  /*2a10*/  UIADD3 UR6, UPT, UPT, UR6, 0x1, URZ ;  /* 0x0000000106067890 */ /* 0x000fc8000fffe0ff */
[----:B------:R-:W-:-:S04]  /*2a20*/  UISETP.NE.AND UP0, UPT, UR6, 0x6, UPT ;  /* 0x000000060600788c */ /* 0x000fc8000bf05270 */
[----:B------:R-:W-:Y:S02]  /*2a30*/  USEL UR5, URZ, 0x1, UP0 ;  /* 0x00000001ff057887 */ /* 0x000fe40008000000 */
[----:B------:R-:W-:-:S04]  /*2a40*/  USEL UR6, UR6, URZ, UP0 ;  /* 0x000000ff06067287 */ /* 0x000fc80008000000 */
[----:B------:R-:W-:Y:S01]  /*2a50*/  ULEA UR6, UR6, UR4, 0x3 ;  /* 0x0000000406067291 */ /* 0x000fe2000f8e18ff */
[----:B-1----:R-:W-:-:S04]  /*2a60*/  LOP3.LUT R3, R2, UR5, RZ, 0x3c, !PT ;  /* 0x0000000502037c12 */ /* 0x002fc8000f8e3cff */
[----:B------:R-:W-:Y:S01]  /*2a70*/  SHF.L.U32 R3, R3, 0x1f, RZ ;  /* 0x0000001f03037819 */ /* 0x000fe200000006ff */
[----:B---3--:R-:W-:-:S07]  /*2a80*/  IMAD.U32 R0, RZ, RZ, UR6 ;  /* 0x00000006ff007e24 */ /* 0x008fce000f8e00ff */
.L_x_48:
[----:B-1----:R1:W2:Y:S02]  /*2a90*/  SYNCS.PHASECHK.TRANS64.TRYWAIT P0, [R0+URZ], R3 ;  /* 0x00000003000075a7 */ /* 0x0022a400080011ff */
[----:B--2---:R-:W-:Y:S05]  /*2aa0*/  @!P0 NANOSLEEP.SYNCS 0x989680 ;  /* 0x009896800000895d */ /* 0x004fea0003900000 */
[----:B------:R-:W2:Y:S02]  /*2ab0*/  @!P0 SYNCS.PHASECHK.TRANS64 P0, [R0+URZ], R3 ;  /* 0x00000003000085a7 */ /* 0x000ea400080010ff */
[----:B--2---:R-:W-:Y:S05]  /*2ac0*/  @P0 EXIT ;  /* 0x000000000000094d */ /* 0x004fea0003800000 */
[----:B------:R-:W-:Y:S05]  /*2ad0*/  BRA `(.L_x_48) ;  /* 0xfffffffc00ec7947 */ /* 0x000fea000383ffff */
.L_x_22:
[----:B------:R-:W-:-:S04]  /*2ae0*/  UISETP.NE.AND UP1, UPT, UR37, URZ, UPT ;  /* 0x000000ff2500728c */ /* 0x000fc8000bf25270 */
[----:B------:R-:W-:-:S09]  /*2af0*/  UISETP.NE.OR UP1, UPT, UR10, 0x1, UP1 ;  /* 0x000000010a00788c */ /* 0x000fd20008f25670 */
[----:B------:R-:W-:Y:S05]  /*2b00*/  BRA.U UP1, `(.L_x_49) ;  /* 0x00000005014c7547 */ /* 0x000fea000b800000 */
[----:B------:R-:W-:Y:S01]  /*2b10*/  HFMA2 R11, -RZ, RZ, 0, 0 ;  /* 0x00000000ff0b7431 */ /* 0x000fe200000001ff */
[----:B------:R-:W-:Y:S01]  /*2b20*/  ISETP.GE.U32.AND P2, PT, R10, 0x2, PT ;  /* 0x000000020a00780c */ /* 0x000fe20003f46070 */
[----:B------:R-:W-:Y:S01]  /*2b30*/  IMAD.MOV.U32 R12, RZ, RZ, 0x1 ;  /* 0x00000001ff0c7424 */ /* 0x000fe200078e00ff */
[----:B------:R-:W-:Y:S01]  /*2b40*/  CS2R R8, SRZ ;  /* 0x0000000000087805 */ /* 0x000fe2000001ff00 */
[----:B------:R-:W-:Y:S01]  /*2b50*/  IMAD.MOV.U32 R3, RZ, RZ, RZ ;  /* 0x000000ffff037224 */ /* 0x000fe200078e00ff */
[----:B------:R-:W-:Y:S01]  /*2b60*/  UMOV UR4, 0x400 ;  /* 0x0000040000047882 */ /* 0x000fe20000000000 */
[----:B------:R-:W-:Y:S01]  /*2b70*/  UMOV UR6, URZ ;  /* 0x000000ff00067c82 */ /* 0x000fe20008000000 */
[----:B------:R-:W-:-:S12]  /*2b80*/  ULEA UR37, UR37, UR4, 0x18 ;  /* 0x0000000425257291 */ /* 0x000fd8000f8ec0ff */
.L_x_53:
[----:B------:R-:W-:Y:S02]  /*2b90*/  LEA R0, R3, UR37, 0x3 ;  /* 0x0000002503007c11 */ /* 0x000fe4000f8e18ff */
[----:B------:R-:W-:-:S03]  /*2ba0*/  SHF.L.U32 R5, R8, 0x1f, RZ ;  /* 0x0000001f08057819 */ /* 0x000fc600000006ff */
[----:B------:R-:W-:Y:S01]  /*2bb0*/  VIADD R4, R0, 0x100 ;  /* 0x0000010000047836 */ /* 0x000fe20000000000 */
[----:B------:R-:W1:Y:S02]  /*2bc0*/  SYNCS.PHASECHK.TRANS64.TRYWAIT P0, [R0+URZ+0xf0], R5 ;  /* 0x0000f005000075a7 */ /* 0x000e6400080011ff */
[----:B-1----:R-:W-:Y:S05]  /*2bd0*/  @!P0 BRA `(.L_x_50) ;  /* 0x0000004000c88947 */ /* 0x002fea0003800000 */
.L_x_136:
[----:B------:R-:W-:Y:S01]  /*2be0*/  ULEA UR5, UR6, UR37, 0x3 ;  /* 0x0000002506057291 */ /* 0x000fe2000f8e18ff */
[----:B------:R-:W-:Y:S01]  /*2bf0*/  PRMT R4, RZ, 0x654, R4 ;  /* 0x00000654ff047816 */ /* 0x000fe20000000004 */
[----:B-1----:R-:W-:Y:S01]  /*2c00*/  @!P2 IMAD.MOV.U32 R5, RZ, RZ, 0x10 ;  /* 0x00000010ff05a424 */ /* 0x002fe200078e00ff */
[----:B------:R-:W-:Y:S01]  /*2c10*/  SHF.L.U32 R7, R12, 0x1f, RZ ;  /* 0x0000001f0c077819 */ /* 0x000fe200000006ff */
[----:B------:R-:W-:Y:S01]  /*2c20*/  UIADD3 UR4, UPT, UPT, UR5, 0x90, URZ ;  /* 0x0000009005047890 */ /* 0x000fe2000fffe0ff */
[----:B------:R1:W-:Y:S05]  /*2c30*/  SYNCS.ARRIVE.TRANS64.RED.A1T0 RZ, [R4+URZ], RZ ;  /* 0x000000ff04ff79a7 */ /* 0x0003ea00081004ff */
[----:B------:R-:W-:Y:S01]  /*2c40*/  IMAD.U32 R13, RZ, RZ, UR4 ;  /* 0x00000004ff0d7e24 */ /* 0x000fe2000f8e00ff */
[----:B------:R-:W2:Y:S04]  /*2c50*/  SYNCS.PHASECHK.TRANS64.TRYWAIT P0, [UR5+0xa0], R7 ;  /* 0x0000a007ff0075a7 */ /* 0x000ea80008001105 */
[----:B------:R-:W-:Y:S01]  /*2c60*/  PRMT R13, R10, 0x654, R13 ;  /* 0x000006540a0d7816 */ /* 0x000fe2000000000d */
[----:B-12---:R-:W-:Y:S06]  /*2c70*/  @!P0 BRA `(.L_x_51) ;  /* 0x0000004000b48947 */ /* 0x006fec0003800000 */
.L_x_138:
[----:B------:R-:W-:Y:S01]  /*2c80*/  ULEA UR4, UR6, UR37, 0x4 ;  /* 0x0000002506047291 */ /* 0x000fe2000f8e20ff */
[----:B------:R-:W-:Y:S01]  /*2c90*/  SEL R2, R13, R2, !P2 ;  /* 0x000000020d027207 */ /* 0x000fe20005000000 */
[----:B------:R-:W-:Y:S01]  /*2ca0*/  UIADD3 UR5, UPT, UPT, UR5, 0x90, URZ ;  /* 0x0000009005057890 */ /* 0x000fe2000fffe0ff */
[----:B-1----:R-:W-:Y:S01]  /*2cb0*/  LEA R0, R11, UR37, 0x3 ;  /* 0x000000250b007c11 */ /* 0x002fe2000f8e18ff */
[----:B------:R-:W-:Y:S01]  /*2cc0*/  UIADD3 UR4, UPT, UPT, UR4, 0x120, URZ ;  /* 0x0000012004047890 */ /* 0x000fe2000fffe0ff */
[----:B------:R1:W-:Y:S01]  /*2cd0*/  @!P2 SYNCS.ARRIVE.TRANS64.RED RZ, [R2+URZ], R5 ;  /* 0x0000000502ffa9a7 */ /* 0x0003e200080004ff */
[----:B------:R-:W-:Y:S01]  /*2ce0*/  UIADD3 UR6, UPT, UPT, UR6, 0x1, URZ ;  /* 0x0000000106067890 */ /* 0x000fe2000fffe0ff */
[----:B------:R-:W-:-:S03]  /*2cf0*/  VIADD R3, R3, 0x1 ;  /* 0x0000000103037836 */ /* 0x000fc60000000000 */
[----:B------:R-:W-:Y:S02]  /*2d00*/  UISETP.NE.AND UP0, UPT, UR6, 0x2, UPT ;  /* 0x000000020600788c */ /* 0x000fe4000bf05270 */
[----:B------:R-:W-:Y:S01]  /*2d10*/  ISETP.NE.AND P0, PT, R3, 0x2, PT ;  /* 0x000000020300780c */ /* 0x000fe20003f05270 */
[----:B------:R-:W-:Y:S06]  /*2d20*/  UGETNEXTWORKID.BROADCAST [UR4], [UR5] ;  /* 0x00000000040073ca */ /* 0x000fec0008000100 */
[----:B------:R-:W-:Y:S02]  /*2d30*/  USEL UR4, URZ, 0x1, UP0 ;  /* 0x00000001ff047887 */ /* 0x000fe40008000000 */
[----:B------:R-:W-:-:S04]  /*2d40*/  USEL UR6, UR6, URZ, UP0 ;  /* 0x000000ff06067287 */ /* 0x000fc80008000000 */
[----:B------:R-:W-:Y:S02]  /*2d50*/  LOP3.LUT R12, R12, UR4, RZ, 0x3c, !PT ;  /* 0x000000040c0c7c12 */ /* 0x000fe4000f8e3cff */
[----:B-1----:R-:W-:-:S04]  /*2d60*/  SHF.L.U32 R5, R9, 0x1f, RZ ;  /* 0x0000001f09057819 */ /* 0x002fc800000006ff */
[----:B------:R-:W1:Y:S02]  /*2d70*/  SYNCS.PHASECHK.TRANS64.TRYWAIT P1, [R0+URZ+0x90], R5 ;  /* 0x00009005000075a7 */ /* 0x000e6400080211ff */
[----:B-1----:R-:W-:Y:S05]  /*2d80*/  @!P1 BRA `(.L_x_52) ;  /* 0x0000004000889947 */ /* 0x002fea0003800000 */
.L_x_139:
[----:B------:R-:W-:Y:S01]  /*2d90*/  LEA R4, R11, UR37, 0x4 ;  /* 0x000000250b047c11 */ /* 0x000fe2000f8e20ff */
[----:B-1----:R-:W-:Y:S01]  /*2da0*/  VIADD R0, R0, 0xa0 ;  /* 0x000000a000007836 */ /* 0x002fe20000000000 */
[----:B------:R-:W-:Y:S01]  /*2db0*/  SEL R3, R3, RZ, P0 ;  /* 0x000000ff03037207 */ /* 0x000fe20000000000 */
[----:B------:R-:W-:-:S03]  /*2dc0*/  VIADD R11, R11, 0x1 ;  /* 0x000000010b0b7836 */ /* 0x000fc60000000000 */
[----:B------:R-:W1:Y:S01]  /*2dd0*/  LDS.128 R4, [R4+0x120] ;  /* 0x0001200004047984 */ /* 0x000e620000000c00 */
[----:B------:R-:W-:Y:S02]  /*2de0*/  PRMT R0, RZ, 0x654, R0 ;  /* 0x00000654ff007816 */ /* 0x000fe40000000000 */
[C---:B------:R-:W-:Y:S01]  /*2df0*/  ISETP.NE.AND P1, PT, R11.reuse, 0x2, PT ;  /* 0x000000020b00780c */ /* 0x040fe20003f25270 */
[----:B------:R-:W-:Y:S01]  /*2e00*/  @!PT LDS RZ, [RZ] ;  /* 0x00000000fffff984 */ /* 0x000fe20000000800 */
[----:B------:R-:W-:Y:S01]  /*2e10*/  @!PT LDS RZ, [RZ] ;  /* 0x00000000fffff984 */ /* 0x000fe20000000800 */
[----:B------:R-:W-:Y:S01]  /*2e20*/  @!PT LDS RZ, [RZ] ;  /* 0x00000000fffff984 */ /* 0x000fe20000000800 */
[----:B------:R-:W-:Y:S01]  /*2e30*/  @!PT LDS RZ, [RZ] ;  /* 0x00000000fffff984 */ /* 0x000fe20000000800 */
[----:B------:R2:W-:Y:S06]  /*2e40*/  MEMBAR.ALL.CTA ;  /* 0x0000000000007992 */ /* 0x0005ec0000008000 */
[----:B--2---:R-:W2:Y:S01]  /*2e50*/  FENCE.VIEW.ASYNC.S ;  /* 0x00000000000073c6 */ /* 0x004ea20000000000 */
[----:B------:R-:W-:Y:S01]  /*2e60*/  SEL R11, R11, RZ, P1 ;  /* 0x000000ff0b0b7207 */ /* 0x000fe20000800000 */
[----:B--2---:R2:W-:Y:S01]  /*2e70*/  SYNCS.ARRIVE.TRANS64.RED.A1T0 RZ, [R0+URZ], RZ ;  /* 0x000000ff00ff79a7 */ /* 0x0045e200081004ff */
[----:B-1----:R-:W-:-:S02]  /*2e80*/  LOP3.LUT P3, RZ, R6, 0x1, RZ, 0xc0, !PT ;  /* 0x0000000106ff7812 */ /* 0x002fc4000786c0ff */
[----:B------:R-:W-:-:S04]  /*2e90*/  SEL R5, RZ, 0x1, P0 ;  /* 0x00000001ff057807 */ /* 0x000fc80000000000 */
[----:B------:R-:W-:Y:S02]  /*2ea0*/  LOP3.LUT R8, R8, R5, RZ, 0x3c, !PT ;  /* 0x0000000508087212 */ /* 0x000fe400078e3cff */
[----:B--2---:R-:W-:-:S04]  /*2eb0*/  SEL R0, RZ, 0x1, P1 ;  /* 0x00000001ff007807 */ /* 0x004fc80000800000 */
[----:B------:R-:W-:Y:S01]  /*2ec0*/  LOP3.LUT R9, R9, R0, RZ, 0x3c, !PT ;  /* 0x0000000009097212 */ /* 0x000fe200078e3cff */
[----:B------:R-:W-:Y:S06]  /*2ed0*/  @P3 BRA `(.L_x_53) ;  /* 0xfffffffc002c3947 */ /* 0x000fec000383ffff */
[----:B------:R-:W-:Y:S01]  /*2ee0*/  ULEA UR5, UR6, UR37, 0x3 ;  /* 0x0000002506057291 */ /* 0x000fe2000f8e18ff */
[----:B------:R-:W-:-:S08]  /*2ef0*/  SHF.L.U32 R3, R12, 0x1f, RZ ;  /* 0x0000001f0c037819 */ /* 0x000fd000000006ff */
[----:B------:R-:W1:Y:S02]  /*2f00*/  SYNCS.PHASECHK.TRANS64 P0, [UR5+0xa0], R3 ;  /* 0x0000a003ff0075a7 */ /* 0x000e640008001005 */
[----:B-1----:R-:W-:Y:S05]  /*2f10*/  @P0 BRA `(.L_x_54) ;  /* 0x0000000000080947 */ /* 0x002fea0003800000 */
[----:B------:R-:W1:Y:S02]  /*2f20*/  SYNCS.PHASECHK.TRANS64.TRYWAIT P0, [UR5+0xa0], R3 ;  /* 0x0000a003ff0075a7 */ /* 0x000e640008001105 */
[----:B-1----:R-:W-:Y:S05]  /*2f30*/  @!P0 BRA `(.L_x_55) ;  /* 0x0000004000308947 */ /* 0x002fea0003800000 */
.L_x_54:
[----:B------:R-:W-:-:S04]  /*2f40*/  UIADD3 UR4, UPT, UPT, UR6, 0x1, URZ ;  /* 0x0000000106047890 */ /* 0x000fc8000fffe0ff */
[----:B------:R-:W-:-:S04]  /*2f50*/  UISETP.NE.AND UP0, UPT, UR4, 0x2, UPT ;  /* 0x000000020400788c */ /* 0x000fc8000bf05270 */
[----:B------:R-:W-:Y:S02]  /*2f60*/  USEL UR7, URZ, 0x1, UP0 ;  /* 0x00000001ff077887 */ /* 0x000fe40008000000 */
[----:B------:R-:W-:-:S04]  /*2f70*/  USEL UR4, UR4, URZ, UP0 ;  /* 0x000000ff04047287 */ /* 0x000fc80008000000 */
[----:B------:R-:W-:Y:S01]  /*2f80*/  ULEA UR4, UR4, UR37, 0x3 ;  /* 0x0000002504047291 */ /* 0x000fe2000f8e18ff */
[----:B-1----:R-:W-:-:S04]  /*2f90*/  LOP3.LUT R3, R12, UR7, RZ, 0x3c, !PT ;  /* 0x000000070c037c12 */ /* 0x002fc8000f8e3cff */
[----:B------:R-:W-:-:S04]  /*2fa0*/  SHF.L.U32 R0, R3, 0x1f, RZ ;  /* 0x0000001f03007819 */ /* 0x000fc800000006ff */
[----:B------:R-:W1:Y:S02]  /*2fb0*/  SYNCS.PHASECHK.TRANS64 P0, [UR4+0xa0], R0 ;  /* 0x0000a000ff0075a7 */ /* 0x000e640008001004 */
[----:B-1----:R-:W-:Y:S05]  /*2fc0*/  @P0 EXIT ;  /* 0x000000000000094d */ /* 0x002fea0003800000 */
[----:B------:R-:W-:Y:S02]  /*2fd0*/  SHF.L.U32 R3, R3, 0x1f, RZ ;  /* 0x0000001f03037819 */ /* 0x000fe400000006ff */
[----:B------:R-:W-:-:S07]  /*2fe0*/  MOV R0, UR4 ;  /* 0x0000000400007c02 */ /* 0x000fce0008000f00 */
.L_x_56:
[----:B-1----:R1:W2:Y:S02]  /*2ff0*/  SYNCS.PHASECHK.TRANS64.TRYWAIT P0, [R0+URZ+0xa0], R3 ;  /* 0x0000a003000075a7 */ /* 0x0022a400080011ff */
[----:B--2---:R-:W-:Y:S05]  /*3000*/  @!P0 NANOSLEEP.SYNCS 0x989680 ;  /* 0x009896800000895d */ /* 0x004fea0003900000 */
[----:B------:R-:W2:Y:S02]  /*3010*/  @!P0 SYNCS.PHASECHK.TRANS64 P0, [R0+URZ+0xa0], R3 ;  /* 0x0000a003000085a7 */ /* 0x000ea400080010ff */
[----:B--2---:R-:W-:Y:S05]  /*3020*/  @P0 EXIT ;  /* 0x000000000000094d */ /* 0x004fea0003800000 */
[----:B------:R-:W-:Y:S05]  /*3030*/  BRA `(.L_x_56) ;  /* 0xfffffffc00ec7947 */ /* 0x000fea000383ffff */
.L_x_49:
[----:B------:R-:W-:Y:S05]  /*3040*/  BRA.U UP4, `(.L_x_57) ;  /* 0x0000001504487547 */ /* 0x000fea000b800000 */
[----:B------:R-:W-:Y:S01]  /*3050*/  UMOV UR6, 0x40 ;  /* 0x0000004000067882 */ /* 0x000fe20000000000 */
[----:B------:R-:W-:Y:S01]  /*3060*/  NOP ;  /* 0x0000000000007918 */ /* 0x000fe20000000000 */
[----:B------:R-:W-:Y:S01]  /*3070*/  ULEA UR6, UR37, UR6, 0x18 ;  /* 0x0000000625067291 */ /* 0x000fe2000f8ec0ff */
[----:B------:R-:W-:Y:S02]  /*3080*/  UMOV UR7, 0x400 ;  /* 0x0000040000077882 */ /* 0x000fe40000000000 */
[----:B------:R-:W-:-:S06]  /*3090*/  ULEA UR37, UR37, UR7, 0x18 ;  /* 0x0000000725257291 */ /* 0x000fcc000f8ec0ff */
[----:B------:R-:W1:Y:S02]  /*30a0*/  LDS.U8 R2, [UR6+0x1c] ;  /* 0x00001c06ff027984 */ /* 0x000e640008000000 */
[----:B-1----:R-:W-:-:S13]  /*30b0*/  ISETP.NE.AND P0, PT, R2, RZ, PT ;  /* 0x000000ff0200720c */ /* 0x002fda0003f05270 */
[----:B------:R-:W-:Y:S05]  /*30c0*/  @P0 BRA `(.L_x_58) ;  /* 0x0000000400080947 */ /* 0x000fea0003800000 */
[----:B------:R-:W-:Y:S02]  /*30d0*/  UISETP.NE.U32.AND UP0, UPT, UR5, 0x1, UPT ;  /* 0x000000010500788c */ /* 0x000fe4000bf05070 */
[----:B------:R-:W-:-:S07]  /*30e0*/  UIADD3 UR8, UPT, UPT, UR6, 0x8, URZ ;  /* 0x0000000806087890 */ /* 0x000fce000fffe0ff */
[----:B------:R-:W-:Y:S05]  /*30f0*/  BRA.U !UP0, `(.L_x_59) ;  /* 0x00000001089c7547 */ /* 0x000fea000b800000 */
[----:B------:R-:W-:Y:S01]  /*3100*/  ELECT P0, URZ, PT ;  /* 0x0000000000ff782f */ /* 0x000fe20003800000 */
[----:B------:R-:W-:-:S12]  /*3110*/  BSSY B0, `(.L_x_59) ;  /* 0x0000025000007945 */ /* 0x000fd80003800000 */
[----:B------:R-:W-:Y:S05]  /*3120*/  @!P0 BRA `(.L_x_60) ;  /* 0x00000000008c8947 */ /* 0x000fea0003800000 */
[----:B------:R-:W-:-:S05]  /*3130*/  UMOV UR7, 0x10 ;  /* 0x0000001000077882 */ /* 0x000fca0000000000 */
[----:B------:R-:W-:Y:S04]  /*3140*/  DEPBAR.LE SB1, 0x36 ;  /* 0x00009d800000791a */ /* 0x000fe80000000000 */
[----:B------:R-:W1:Y:S02]  /*3150*/  UTCATOMSWS.2CTA.FIND_AND_SET.ALIGN UP1, UR7, UR7 ;  /* 0x00000007000775e3 */ /* 0x000e640008220800 */
[----:B-1----:R-:W-:Y:S01]  /*3160*/  MOV R11, UR7 ;  /* 0x00000007000b7c02 */ /* 0x002fe20008000f00 */
[----:B------:R-:W-:Y:S06]  /*3170*/  BRA.U UP1, `(.L_x_61) ;  /* 0x0000000101187547 */ /* 0x000fec000b800000 */
.L_x_62:
[----:B------:R-:W-:Y:S05]  /*3180*/  NANOSLEEP 0x64 ;  /* 0x000000640000795d */ /* 0x000fea0003800000 */
[----:B------:R-:W-:-:S05]  /*3190*/  UMOV UR7, 0x10 ;  /* 0x0000001000077882 */ /* 0x000fca0000000000 */
[----:B------:R-:W-:Y:S04]  /*31a0*/  DEPBAR.LE SB1, 0x36 ;  /* 0x00009d800000791a */ /* 0x000fe80000000000 */
[----:B------:R-:W1:Y:S02]  /*31b0*/  UTCATOMSWS.2CTA.FIND_AND_SET.ALIGN UP1, UR7, UR7 ;  /* 0x00000007000775e3 */ /* 0x000e640008220800 */
[----:B-1----:R-:W-:Y:S01]  /*31c0*/  MOV R11, UR7 ;  /* 0x00000007000b7c02 */ /* 0x002fe20008000f00 */
[----:B------:R-:W-:Y:S05]  /*31d0*/  BRA.U !UP1, `(.L_x_62) ;  /* 0xfffffffd09e87547 */ /* 0x000fea000b83ffff */
.L_x_61:
[----:B------:R-:W1:Y:S01]  /*31e0*/  LDS R5, [UR6+0x10] ;  /* 0x00001006ff057984 */ /* 0x000e620008000800 */
[----:B------:R-:W-:Y:S01]  /*31f0*/  IMAD.U32 R3, RZ, RZ, UR37 ;  /* 0x00000025ff037e24 */ /* 0x000fe2000f8e00ff */
[----:B------:R-:W-:-:S03]  /*3200*/  MOV R2, UR4 ;  /* 0x0000000400027c02 */ /* 0x000fc60008000f00 */
[----:B------:R-:W-:Y:S01]  /*3210*/  VIADD R3, R3, 0x140 ;  /* 0x0000014003037836 */ /* 0x000fe20000000000 */
[----:B-1----:R-:W-:-:S04]  /*3220*/  SHF.L.U32 R5, R5, 0x1f, RZ ;  /* 0x0000001f05057819 */ /* 0x002fc800000006ff */
[----:B------:R-:W1:Y:S02]  /*3230*/  SYNCS.PHASECHK.TRANS64.TRYWAIT P0, [UR6+0x8], R5 ;  /* 0x00000805ff0075a7 */ /* 0x000e640008001106 */
[----:B-1----:R-:W-:Y:S05]  /*3240*/  @P0 BRA `(.L_x_63) ;  /* 0x0000000000080947 */ /* 0x002fea0003800000 */
[----:B------:R-:W1:Y:S02]  /*3250*/  SYNCS.PHASECHK.TRANS64.TRYWAIT P0, [UR6+0x8], R5 ;  /* 0x00000805ff0075a7 */ /* 0x000e640008001106 */
[----:B-1----:R-:W-:Y:S05]  /*3260*/  @!P0 BRA `(.L_x_64) ;  /* 0x0000003c007c8947 */ /* 0x002fea0003800000 */
.L_x_63:
[----:B-1----:R-:W-:Y:S01]  /*3270*/  HFMA2 R4, -RZ, RZ, 0, 5.9604644775390625e-08 ;  /* 0x00000001ff047431 */ /* 0x002fe200000001ff */
[----:B------:R-:W-:Y:S01]  /*3280*/  UPRMT UR7, UR4, 0x654, UR8 ;  /* 0x0000065404077896 */ /* 0x000fe20008000008 */
[----:B------:R-:W-:Y:S01]  /*3290*/  IMAD.MOV.U32 R6, RZ, RZ, 0xffff ;  /* 0x0000ffffff067424 */ /* 0x000fe200078e00ff */
[----:B------:R-:W-:Y:S01]  /*32a0*/  PRMT R2, R2, 0x654, R3 ;  /* 0x0000065402027816 */ /* 0x000fe20000000003 */
[----:B------:R-:W-:Y:S02]  /*32b0*/  IMAD.MOV.U32 R5, RZ, RZ, 0x4 ;  /* 0x00000004ff057424 */ /* 0x000fe400078e00ff */
[----:B------:R-:W-:Y:S01]  /*32c0*/  IMAD.SHL.U32 R9, R11, 0x20, RZ ;  /* 0x000000200b097824 */ /* 0x000fe200078e00ff */
[----:B------:R-:W-:Y:S02]  /*32d0*/  MOV R3, UR7 ;  /* 0x0000000700037c02 */ /* 0x000fe40008000f00 */
[-C--:B------:R-:W-:Y:S01]  /*32e0*/  SHF.L.U32 R7, R6, R11.reuse, RZ ;  /* 0x0000000b06077219 */ /* 0x080fe200000006ff */
[----:B------:R1:W-:Y:S01]  /*32f0*/  SYNCS.ARRIVE.TRANS64.RED RZ, [UR7], R5 ;  /* 0x00000005ffff79a7 */ /* 0x0003e20008000407 */
[----:B------:R-:W-:Y:S01]  /*3300*/  SHF.L.U32 R6, R4, R11, RZ ;  /* 0x0000000b04067219 */ /* 0x000fe200000006ff */
[----:B------:R1:W-:Y:S04]  /*3310*/  STS [UR37+0x140], R9 ;  /* 0x00014009ff007988 */ /* 0x0003e80008000825 */
[----:B------:R1:W-:Y:S04]  /*3320*/  STAS [R2.64], R11 ;  /* 0x0000000b02007dbd */ /* 0x0003e8000c0008ff */
[----:B------:R1:W-:Y:S04]  /*3330*/  ATOMS.OR RZ, [UR6+0x14], R7 ;  /* 0x00001407ffff798c */ /* 0x0003e8000b000006 */
[----:B------:R1:W-:Y:S04]  /*3340*/  ATOMS.OR RZ, [UR6+0x18], R6 ;  /* 0x00001806ffff798c */ /* 0x0003e8000b000006 */
[----:B------:R1:W-:Y:S02]  /*3350*/  ATOMS.XOR RZ, [UR6+0x10], R4 ;  /* 0x00001004ffff798c */ /* 0x0003e4000b800006 */
.L_x_60:
[----:B------:R-:W-:Y:S05]  /*3360*/  BSYNC B0 ;  /* 0x0000000000007941 */ /* 0x000fea0003800000 */
.L_x_59:
[----:B------:R-:W-:Y:S05]  /*3370*/  BRA.U UP0, `(.L_x_65) ;  /* 0x00000001006c7547 */ /* 0x000fea000b800000 */
[----:B------:R-:W-:-:S03]  /*3380*/  UMOV UR7, 0xffffffff ;  /* 0xffffffff00077882 */ /* 0x000fc60000000000 */
[----:B------:R-:W-:Y:S05]  /*3390*/  BRA.DIV UR7, `(.L_x_66) ;  /* 0x0000003e07487947 */ /* 0x000fea000b800000 */
[----:B------:R-:W-:-:S13]  /*33a0*/  ELECT P6, URZ, PT ;  /* 0x0000000000ff782f */ /* 0x000fda00038c0000 */
.L_x_143:
[----:B------:R-:W-:Y:S05]  /*33b0*/  @!P6 BRA `(.L_x_65) ;  /* 0x00000000005ce947 */ /* 0x000fea0003800000 */
[----:B-1----:R-:W1:Y:S02]  /*33c0*/  LDS R3, [UR6+0x10] ;  /* 0x00001006ff037984 */ /* 0x002e640008000800 */
[----:B-1----:R-:W-:-:S04]  /*33d0*/  SHF.L.U32 R3, R3, 0x1f, RZ ;  /* 0x0000001f03037819 */ /* 0x002fc800000006ff */
[----:B------:R-:W1:Y:S02]  /*33e0*/  SYNCS.PHASECHK.TRANS64.TRYWAIT P0, [UR6+0x8], R3 ;  /* 0x00000803ff0075a7 */ /* 0x000e640008001106 */
[----:B-1----:R-:W-:Y:S05]  /*33f0*/  @P0 BRA `(.L_x_67) ;  /* 0x0000000000080947 */ /* 0x002fea0003800000 */
[----:B------:R-:W1:Y:S02]  /*3400*/  SYNCS.PHASECHK.TRANS64.TRYWAIT P0, [UR6+0x8], R3 ;  /* 0x00000803ff0075a7 */ /* 0x000e640008001106 */
[----:B-1----:R-:W-:Y:S05]  /*3410*/  @!P0 BRA `(.L_x_68) ;  /* 0x0000003c00488947 */ /* 0x002fea0003800000 */
.L_x_67:
[----:B------:R-:W2:Y:S01]  /*3420*/  LDS R5, [UR37+0x140] ;  /* 0x00014025ff057984 */ /* 0x000ea20008000800 */
[----:B-1----:R-:W-:Y:S02]  /*3430*/  HFMA2 R2, -RZ, RZ, 0, 5.9604644775390625e-08 ;  /* 0x00000001ff027431 */ /* 0x002fe400000001ff */
[----:B------:R-:W-:Y:S01]  /*3440*/  IMAD.MOV.U32 R3, RZ, RZ, 0xffff ;  /* 0x0000ffffff037424 */ /* 0x000fe200078e00ff */
[----:B------:R-:W-:Y:S01]  /*3450*/  UPRMT UR7, UR4, 0x654, UR8 ;  /* 0x0000065404077896 */ /* 0x000fe20008000008 */
[----:B--2---:R-:W-:-:S03]  /*3460*/  IMAD.SHL.U32 R4, R5, 0x20, RZ ;  /* 0x0000002005047824 */ /* 0x004fc600078e00ff */
[-C--:B------:R-:W-:Y:S02]  /*3470*/  SHF.L.U32 R3, R3, R5.reuse, RZ ;  /* 0x0000000503037219 */ /* 0x080fe400000006ff */
[----:B------:R-:W-:Y:S01]  /*3480*/  SHF.L.U32 R5, R2, R5, RZ ;  /* 0x0000000502057219 */ /* 0x000fe200000006ff */
[----:B------:R2:W-:Y:S04]  /*3490*/  STS [UR37+0x140], R4 ;  /* 0x00014004ff007988 */ /* 0x0005e80008000825 */
[----:B------:R2:W-:Y:S04]  /*34a0*/  ATOMS.OR RZ, [UR6+0x14], R3 ;  /* 0x00001403ffff798c */ /* 0x0005e8000b000006 */
[----:B------:R2:W-:Y:S01]  /*34b0*/  ATOMS.OR RZ, [UR6+0x18], R5 ;  /* 0x00001805ffff798c */ /* 0x0005e2000b000006 */
[----:B------:R-:W-:Y:S03]  /*34c0*/  SYNCS.ARRIVE.TRANS64.RED.A1T0 RZ, [UR7], RZ ;  /* 0x000000ffffff79a7 */ /* 0x000fe60008100407 */
[----:B------:R2:W-:Y:S01]  /*34d0*/  ATOMS.XOR RZ, [UR6+0x10], R2 ;  /* 0x00001002ffff798c */ /* 0x0005e2000b800006 */
[----:B------:R-:W-:Y:S05]  /*34e0*/  BRA `(.L_x_65) ;  /* 0x0000000000107947 */ /* 0x000fea0003800000 */
.L_x_58:
[----:B------:R-:W-:-:S05]  /*34f0*/  MOV R2, 0xffffffff ;  /* 0xffffffff00027802 */ /* 0x000fca0000000f00 */
[----:B------:R1:W-:Y:S02]  /*3500*/  STS [UR37+0x140], R2 ;  /* 0x00014002ff007988 */ /* 0x0003e40008000825 */
[----:B-1----:R-:W-:Y:S02]  /*3510*/  MOV R2, 0x3530 ;  /* 0x0000353000027802 */ /* 0x002fe40000000f00 */
[----:B-----5:R-:W-:Y:S05]  /*3520*/  CALL.REL.NOINC `($__internal_1_$__cuda_sm10x_tcgen05_guardrail_trap_phase_invalid_during_alloc) ;  /* 0x0000004000647944 */ /* 0x020fea0003c00000 */
.L_x_65:
[----:B------:R-:W-:Y:S05]  /*3530*/  WARPSYNC.ALL ;  /* 0x0000000000007948 */ /* 0x000fea0003800000 */
[----:B------:R-:W3:Y:S01]  /*3540*/  S2UR UR7, SR_CgaCtaId ;  /* 0x00000000000779c3 */ /* 0x000ee20000008800 */
[----:B------:R-:W-:Y:S01]  /*3550*/  UMOV UR6, 0x400 ;  /* 0x0000040000067882 */ /* 0x000fe20000000000 */
[----:B------:R-:W-:-:S06]  /*3560*/  NOP ;  /* 0x0000000000007918 */ /* 0x000fcc0000000000 */
[----:B------:R-:W-:Y:S06]  /*3570*/  BAR.ARV 0x6, 0xa0 ;  /* 0x0182800000007b1d */ /* 0x000fec0000002000 */
[----:B------:R-:W4:Y:S01]  /*3580*/  LDCU UR8, c[0x0][0x38c] ;  /* 0x00007180ff0877ac */ /* 0x000f220008000800 */
[----:B------:R-:W-:Y:S01]  /*3590*/  LOP3.LUT R0, R0, 0xffff, RZ, 0xc0, !PT ;  /* 0x0000ffff00007812 */ /* 0x000fe200078ec0ff */
[----:B-1----:R-:W-:Y:S01]  /*35a0*/  IMAD.MOV.U32 R9, RZ, RZ, 0x1 ;  /* 0x00000001ff097424 */ /* 0x002fe200078e00ff */
[----:B------:R-:W-:Y:S01]  /*35b0*/  LOP3.LUT R8, R8, 0xffff, RZ, 0xc0, !PT ;  /* 0x0000ffff08087812 */ /* 0x000fe200078ec0ff */
[----:B------:R-:W-:Y:S01]  /*35c0*/  UMOV UR19, URZ ;  /* 0x000000ff00137c82 */ /* 0x000fe20008000000 */
[----:B------:R-:W-:Y:S01]  /*35d0*/  R2UR UR10, R0 ;  /* 0x00000000000a72ca */ /* 0x000fe200000e0000 */
[----:B------:R-:W-:Y:S01]  /*35e0*/  UMOV UR18, URZ ;  /* 0x000000ff00127c82 */ /* 0x000fe20008000000 */
[----:B------:R-:W-:Y:S01]  /*35f0*/  R2UR UR11, R8 ;  /* 0x00000000080b72ca */ /* 0x000fe200000e0000 */
[----:B------:R-:W-:Y:S01]  /*3600*/  IMAD.MOV.U32 R8, RZ, RZ, RZ ;  /* 0x000000ffff087224 */ /* 0x000fe200078e00ff */
[----:B------:R-:W-:Y:S01]  /*3610*/  UMOV UR17, URZ ;  /* 0x000000ff00117c82 */ /* 0x000fe20008000000 */
[----:B---3--:R-:W-:-:S02]  /*3620*/  ULEA UR7, UR7, UR6, 0x18 ;  /* 0x0000000607077291 */ /* 0x008fc4000f8ec0ff */
[----:B------:R-:W-:Y:S02]  /*3630*/  UISETP.NE.AND UP2, UPT, UR5, URZ, UPT ;  /* 0x000000ff0500728c */ /* 0x000fe4000bf45270 */
[----:B------:R-:W-:Y:S02]  /*3640*/  UIADD3 UR12, UPT, UPT, UR7, 0x2300, URZ ;  /* 0x00002300070c7890 */ /* 0x000fe4000fffe0ff */
[----:B------:R-:W-:Y:S02]  /*3650*/  UIADD3 UR13, UPT, UPT, UR7, 0x32300, URZ ;  /* 0x00032300070d7890 */ /* 0x000fe4000fffe0ff */
[----:B----4-:R-:W-:Y:S01]  /*3660*/  UIADD3 UR8, UPT, UPT, UR8, 0x7f, URZ ;  /* 0x0000007f08087890 */ /* 0x010fe2000fffe0ff */
[----:B--2---:R-:W1:Y:S01]  /*3670*/  LDS R2, [UR7+0x140] ;  /* 0x00014007ff027984 */ /* 0x004e620008000800 */
[----:B------:R-:W-:Y:S02]  /*3680*/  USHF.R.U32.HI UR12, URZ, 0x4, UR12 ;  /* 0x00000004ff0c7899 */ /* 0x000fe4000801160c */
[----:B------:R-:W-:-:S02]  /*3690*/  USHF.R.S32.HI UR6, URZ, 0x1f, UR8 ;  /* 0x0000001fff067899 */ /* 0x000fc40008011408 */
[----:B------:R-:W-:Y:S02]  /*36a0*/  USHF.R.U32.HI UR13, URZ, 0x4, UR13 ;  /* 0x00000004ff0d7899 */ /* 0x000fe4000801160d */
[----:B------:R-:W-:Y:S02]  /*36b0*/  ULEA.HI UR6, UR6, UR8, URZ, 0x7 ;  /* 0x0000000806067291 */ /* 0x000fe4000f8f38ff */
[----:B------:R-:W-:Y:S02]  /*36c0*/  ULOP3.LUT UR12, UR12, 0x3fff, URZ, 0xc0, !UPT ;  /* 0x00003fff0c0c7892 */ /* 0x000fe4000f8ec0ff */
[----:B------:R-:W-:Y:S02]  /*36d0*/  USHF.R.S32.HI UR6, URZ, 0x7, UR6 ;  /* 0x00000007ff067899 */ /* 0x000fe40008011406 */
[----:B------:R-:W-:Y:S02]  /*36e0*/  ULOP3.LUT UR13, UR13, 0x3fff, URZ, 0xc0, !UPT ;  /* 0x00003fff0d0d7892 */ /* 0x000fe4000f8ec0ff */
[----:B------:R-:W-:Y:S01]  /*36f0*/  UISETP.LT.AND UP0, UPT, UR6, 0x1, UPT ;  /* 0x000000010600788c */ /* 0x000fe2000bf01270 */
[----:B------:R-:W-:Y:S01]  /*3700*/  UMOV UR36, 0x0 ;  /* 0x0000000000247882 */ /* 0x000fe20000000000 */
        /* <DEDUP_REMOVED lines=9> */
[----:B------:R-:W-:-:S02]  /*37a0*/  ULOP3.LUT UR12, UR12, 0x10000, URZ, 0xfc, !UPT ;  /* 0x000100000c0c7892 */ /* 0x000fc4000f8efcff */
[----:B------:R-:W-:Y:S02]  /*37b0*/  ULOP3.LUT UR13, UR13, 0x10000, URZ, 0xfc, !UPT ;  /* 0x000100000d0d7892 */ /* 0x000fe4000f8efcff */
[----:B------:R-:W-:Y:S01]  /*37c0*/  USEL UR20, UR6, 0x1, !UP0 ;  /* 0x0000000106147887 */ /* 0x000fe2000c000000 */
[----:B------:R-:W-:Y:S01]  /*37d0*/  UMOV UR26, 0x0 ;  /* 0x00000000001a7882 */ /* 0x000fe20000000000 */
[----:B------:R-:W-:Y:S01]  /*37e0*/  UMOV UR27, 0x10040010 ;  /* 0x10040010001b7882 */ /* 0x000fe20000000000 */
[----:B------:R-:W-:Y:S01]  /*37f0*/  UMOV UR24, 0x0 ;  /* 0x0000000000187882 */ /* 0x000fe20000000000 */
[----:B------:R-:W-:Y:S01]  /*3800*/  UMOV UR25, 0x10040010 ;  /* 0x1004001000197882 */ /* 0x000fe20000000000 */
[----:B------:R-:W-:Y:S01]  /*3810*/  UMOV UR22, 0x0 ;  /* 0x0000000000167882 */ /* 0x000fe20000000000 */
[----:B------:R-:W-:Y:S01]  /*3820*/  UMOV UR23, 0x10040010 ;  /* 0x1004001000177882 */ /* 0x000fe20000000000 */
[----:B-1----:R-:W-:Y:S02]  /*3830*/  R2UR UR21, R2 ;  /* 0x00000000021572ca */ /* 0x002fe400000e0000 */
[----:B------:R-:W-:-:S13]  /*3840*/  CS2R R2, SRZ ;  /* 0x0000000000027805 */ /* 0x000fda000001ff00 */
.L_x_76:
[C---:B------:R-:W-:Y:S02]  /*3850*/  LEA R0, R8.reuse, UR7, 0x3 ;  /* 0x0000000708007c11 */ /* 0x040fe4000f8e18ff */
[----:B------:R-:W-:Y:S02]  /*3860*/  SHF.L.U32 R5, R3, 0x1f, RZ ;  /* 0x0000001f03057819 */ /* 0x000fe400000006ff */
[----:B------:R-:W-:Y:S02]  /*3870*/  LEA R4, R8, UR7, 0x4 ;  /* 0x0000000708047c11 */ /* 0x000fe4000f8e20ff */
[----:B------:R-:W1:Y:S02]  /*3880*/  SYNCS.PHASECHK.TRANS64.TRYWAIT P0, [R0+URZ+0x90], R5 ;  /* 0x00009005000075a7 */ /* 0x000e6400080011ff */
[----:B-1-3--:R-:W-:Y:S05]  /*3890*/  @!P0 BRA `(.L_x_69) ;  /* 0x0000003800408947 */ /* 0x00afea0003800000 */
.L_x_144:
[----:B-1----:R-:W1:Y:S01]  /*38a0*/  LDS.128 R4, [R4+0x120] ;  /* 0x0001200004047984 */ /* 0x002e620000000c00 */
[----:B------:R-:W-:Y:S02]  /*38b0*/  VIADD R0, R0, 0xa0 ;  /* 0x000000a000007836 */ /* 0x000fe40000000000 */
[----:B------:R-:W-:Y:S01]  /*38c0*/  VIADD R8, R8, 0x1 ;  /* 0x0000000108087836 */ /* 0x000fe20000000000 */
[----:B------:R-:W-:Y:S01]  /*38d0*/  @!PT LDS RZ, [RZ] ;  /* 0x00000000fffff984 */ /* 0x000fe20000000800 */
[----:B------:R-:W-:Y:S01]  /*38e0*/  @!PT LDS RZ, [RZ] ;  /* 0x00000000fffff984 */ /* 0x000fe20000000800 */
[----:B------:R-:W-:Y:S01]  /*38f0*/  @!PT LDS RZ, [RZ] ;  /* 0x00000000fffff984 */ /* 0x000fe20000000800 */
[----:B------:R-:W-:Y:S01]  /*3900*/  @!PT LDS RZ, [RZ] ;  /* 0x00000000fffff984 */ /* 0x000fe20000000800 */
[----:B------:R2:W-:Y:S06]  /*3910*/  MEMBAR.ALL.CTA ;  /* 0x0000000000007992 */ /* 0x0005ec0000008000 */
[----:B--2---:R-:W2:Y:S01]  /*3920*/  FENCE.VIEW.ASYNC.S ;  /* 0x00000000000073c6 */ /* 0x004ea20000000000 */
[----:B------:R-:W-:-:S04]  /*3930*/  PRMT R0, RZ, 0x654, R0 ;  /* 0x00000654ff007816 */ /* 0x000fc80000000000 */
[----:B--2---:R2:W-:Y:S01]  /*3940*/  SYNCS.ARRIVE.TRANS64.RED.A1T0 RZ, [R0+URZ], RZ ;  /* 0x000000ff00ff79a7 */ /* 0x0045e200081004ff */
[----:B-1----:R-:W-:Y:S01]  /*3950*/  LOP3.LUT P1, RZ, R6, 0x1, RZ, 0xc0, !PT ;  /* 0x0000000106ff7812 */ /* 0x002fe2000782c0ff */
[----:B--2---:R-:W-:-:S12]  /*3960*/  BRA.U UP2, `(.L_x_70) ;  /* 0x0000000502587547 */ /* 0x004fd8000b800000 */
[----:B------:R-:W1:Y:S01]  /*3970*/  LDCU UR8, c[0x0][0x38c] ;  /* 0x00007180ff0877ac */ /* 0x000e620008000800 */
[----:B------:R-:W-:Y:S02]  /*3980*/  PLOP3.LUT P2, PT, PT, PT, PT, 0x80, 0x8 ;  /* 0x000000000008781c */ /* 0x000fe40003f4f070 */
[----:B------:R-:W-:Y:S01]  /*3990*/  SHF.L.U32 R5, R9, 0x1f, RZ ;  /* 0x0000001f09057819 */ /* 0x000fe200000006ff */
[----:B-1----:R-:W-:Y:S02]  /*39a0*/  UISETP.GE.AND UP0, UPT, UR8, 0x1, UPT ;  /* 0x000000010800788c */ /* 0x002fe4000bf06270 */
[----:B------:R-:W-:-:S04]  /*39b0*/  ULEA UR8, UR19, UR7, 0x3 ;  /* 0x0000000713087291 */ /* 0x000fc8000f8e18ff */
[----:B------:R-:W-:-:S05]  /*39c0*/  PLOP3.LUT P0, PT, PT, PT, UP0, 0x80, 0x8 ;  /* 0x000000000008781c */ /* 0x000fca0003f0f008 */
[----:B------:R-:W-:-:S08]  /*39d0*/  @UP0 ULEA UR9, UR18, UR7, 0x3 ;  /* 0x0000000712090291 */ /* 0x000fd0000f8e18ff */
[----:B------:R-:W-:-:S04]  /*39e0*/  @P0 SHF.L.U32 R0, R2, 0x1f, RZ ;  /* 0x0000001f02000819 */ /* 0x000fc800000006ff */
[----:B------:R1:W2:Y:S01]  /*39f0*/  @P0 SYNCS.PHASECHK.TRANS64.TRYWAIT P2, [UR9], R0 ;  /* 0x00000000ff0005a7 */ /* 0x0002a20008041109 */
[----:B------:R-:W-:Y:S01]  /*3a00*/  ULEA UR9, UR19, UR21, 0x4 ;  /* 0x0000001513097291 */ /* 0x000fe2000f8e20ff */
[----:B------:R-:W3:Y:S02]  /*3a10*/  SYNCS.PHASECHK.TRANS64.TRYWAIT P0, [UR8+0xd0], R5 ;  /* 0x0000d005ff0075a7 */ /* 0x000ee40008001108 */
[----:B-123--:R-:W-:Y:S09]  /*3a20*/  @!P0 BRA `(.L_x_71) ;  /* 0x0000003400f08947 */ /* 0x00eff20003800000 */
.L_x_146:
[----:B------:R-:W-:Y:S01]  /*3a30*/  UMOV UR16, UR17 ;  /* 0x0000001100107c82 */ /* 0x000fe20008000000 */
[----:B------:R-:W-:Y:S05]  /*3a40*/  BRA.U !UP0, `(.L_x_72) ;  /* 0x0000000508107547 */ /* 0x000fea000b800000 */
[----:B------:R-:W-:Y:S02]  /*3a50*/  UIADD3 UR16, UPT, UPT, UR20, UR17, URZ ;  /* 0x0000001114107290 */ /* 0x000fe4000fffe0ff */
[----:B------:R-:W-:Y:S01]  /*3a60*/  UPLOP3.LUT UP3, UPT, UPT, UPT, UPT, 0x40, 0x4 ;  /* 0x000000000004789c */ /* 0x000fe20003f6e870 */
[----:B------:R-:W-:Y:S01]  /*3a70*/  UMOV UR15, UR6 ;  /* 0x00000006000f7c82 */ /* 0x000fe20008000000 */
[----:B------:R-:W-:-:S09]  /*3a80*/  UMOV UR58, UR18 ;  /* 0x00000012003a7c82 */ /* 0x000fd20008000000 */
.L_x_75:
[----:B--2---:R-:W-:Y:S01]  /*3a90*/  ULEA UR14, UR58, UR7, 0x3 ;  /* 0x000000073a0e7291 */ /* 0x004fe2000f8e18ff */
[----:B---3--:R-:W-:Y:S11]  /*3aa0*/  @P2 BRA `(.L_x_73) ;  /* 0x00000000000c2947 */ /* 0x008ff60003800000 */
[----:B-1----:R-:W-:Y:S04]  /*3ab0*/  SHF.L.U32 R5, R2, 0x1f, RZ ;  /* 0x0000001f02057819 */ /* 0x002fe800000006ff */
[----:B------:R-:W1:Y:S02]  /*3ac0*/  SYNCS.PHASECHK.TRANS64.TRYWAIT P0, [UR14], R5 ;  /* 0x00000005ff0075a7 */ /* 0x000e64000800110e */
[----:B-1----:R-:W-:Y:S05]  /*3ad0*/  @!P0 BRA `(.L_x_74) ;  /* 0x0000003400dc8947 */ /* 0x002fea0003800000 */
.L_x_73:
[----:B------:R-:W-:Y:S01]  /*3ae0*/  UISETP.NE.AND UP0, UPT, UR15, 0x1, UPT ;  /* 0x000000010f00788c */ /* 0x000fe2000bf05270 */
[----:B------:R-:W-:Y:S01]  /*3af0*/  PLOP3.LUT P2, PT, PT, PT, PT, 0x80, 0x8 ;  /* 0x000000000008781c */ /* 0x000fe20003f4f070 */
[----:B------:R-:W-:Y:S02]  /*3b00*/  UIADD3 UR18, UPT, UPT, UR58, 0x1, URZ ;  /* 0x000000013a127890 */ /* 0x000fe4000fffe0ff */
[----:B------:R-:W-:Y:S02]  /*3b10*/  ULEA UR68, UR58, UR13, 0x7 ;  /* 0x0000000d3a447291 */ /* 0x000fe4000f8e38ff */
[----:B------:R-:W-:Y:S01]  /*3b20*/  UISETP.NE.AND UP1, UPT, UR18, 0x6, UPT ;  /* 0x000000061200788c */ /* 0x000fe2000bf25270 */
[----:B------:R-:W-:Y:S01]  /*3b30*/  PLOP3.LUT P0, PT, PT, PT, UP0, 0x80, 0x8 ;  /* 0x000000000008781c */ /* 0x000fe20003f0f008 */
[----:B------:R-:W-:Y:S02]  /*3b40*/  ULEA UR66, UR58, UR12, 0xb ;  /* 0x0000000c3a427291 */ /* 0x000fe4000f8e58ff */
[----:B------:R-:W-:Y:S02]  /*3b50*/  USEL UR39, URZ, 0x1, UP1 ;  /* 0x00000001ff277887 */ /* 0x000fe40008800000 */
[----:B------:R-:W-:Y:S02]  /*3b60*/  USEL UR18, UR18, URZ, UP1 ;  /* 0x000000ff12127287 */ /* 0x000fe40008800000 */
[----:B------:R-:W-:Y:S02]  /*3b70*/  UIADD3 UR64, UPT, UPT, UR68, 0x2, URZ ;  /* 0x0000000244407890 */ /* 0x000fe4000fffe0ff */
[----:B------:R-:W-:Y:S01]  /*3b80*/  @UP0 ULEA UR38, UR18, UR7, 0x3 ;  /* 0x0000000712260291 */ /* 0x000fe2000f8e18ff */
[----:B------:R-:W-:Y:S01]  /*3b90*/  LOP3.LUT R2, R2, UR39, RZ, 0x3c, !PT ;  /* 0x0000002702027c12 */ /* 0x000fe2000f8e3cff */
[----:B------:R-:W-:Y:S02]  /*3ba0*/  UIADD3 UR62, UPT, UPT, UR66, 0x2, URZ ;  /* 0x00000002423e7890 */ /* 0x000fe4000fffe0ff */
[----:B------:R-:W-:Y:S01]  /*3bb0*/  UIADD3 UR60, UPT, UPT, UR68, 0x4, URZ ;  /* 0x00000004443c7890 */ /* 0x000fe2000fffe0ff */
[----:B-1----:R-:W-:Y:S01]  /*3bc0*/  @P0 SHF.L.U32 R0, R2, 0x1f, RZ ;  /* 0x0000001f02000819 */ /* 0x002fe200000006ff */
[----:B------:R-:W-:Y:S02]  /*3bd0*/  UIADD3 UR58, UPT, UPT, UR66, 0x4, URZ ;  /* 0x00000004423a7890 */ /* 0x000fe4000fffe0ff */
[----:B------:R-:W-:Y:S01]  /*3be0*/  UIADD3 UR56, UPT, UPT, UR68, 0x6, URZ ;  /* 0x0000000644387890 */ /* 0x000fe2000fffe0ff */
[----:B------:R2:W3:Y:S01]  /*3bf0*/  @P0 SYNCS.PHASECHK.TRANS64.TRYWAIT P2, [UR38], R0 ;  /* 0x00000000ff0005a7 */ /* 0x0004e20008041126 */
[----:B------:R-:W-:Y:S02]  /*3c00*/  UIADD3 UR54, UPT, UPT, UR66, 0x6, URZ ;  /* 0x0000000642367890 */ /* 0x000fe4000fffe0ff */
        /* <DEDUP_REMOVED lines=10> */
[----:B------:R-:W-:Y:S02]  /*3cb0*/  UIADD3 UR15, UPT, UPT, UR15, -0x1, URZ ;  /* 0xffffffff0f0f7890 */ /* 0x000fe4000fffe0ff */
[----:B------:R-:W-:Y:S01]  /*3cc0*/  UISETP.NE.AND UP0, UPT, UR17, UR16, UPT ;  /* 0x000000101100728c */ /* 0x000fe2000bf05270 */
[----:B------:R-:W-:Y:S01]  /*3cd0*/  UMOV UR69, 0x40004000 ;  /* 0x4000400000457882 */ /* 0x000fe20000000000 */
[----:B------:R-:W-:Y:S01]  /*3ce0*/  UMOV UR67, 0x40004040 ;  /* 0x4000404000437882 */ /* 0x000fe20000000000 */
[----:B------:R-:W-:Y:S01]  /*3cf0*/  UMOV UR65, 0x40004000 ;  /* 0x4000400000417882 */ /* 0x000fe20000000000 */
[----:B------:R-:W-:Y:S01]  /*3d00*/  UTCHMMA.2CTA gdesc[UR66], gdesc[UR68], tmem[UR9], tmem[UR36], idesc[UR37], UP3 ;  /* 0x00ff2444420075ea */ /* 0x000fe20009a00009 */
[----:B------:R-:W-:Y:S01]  /*3d10*/  UPLOP3.LUT UP3, UPT, UPT, UPT, UPT, 0x80, 0x8 ;  /* 0x000000000008789c */ /* 0x000fe20003f6f070 */
[----:B------:R-:W-:Y:S01]  /*3d20*/  UMOV UR63, 0x40004040 ;  /* 0x40004040003f7882 */ /* 0x000fe20000000000 */
[----:B------:R-:W-:Y:S01]  /*3d30*/  UMOV UR61, 0x40004000 ;  /* 0x40004000003d7882 */ /* 0x000fe20000000000 */
[----:B------:R-:W-:Y:S01]  /*3d40*/  UTCHMMA.2CTA gdesc[UR62], gdesc[UR64], tmem[UR9], tmem[UR34], idesc[UR35], UPT ;  /* 0x00ff22403e0075ea */ /* 0x000fe2000ba00009 */
[----:B------:R-:W-:Y:S01]  /*3d50*/  UMOV UR59, 0x40004040 ;  /* 0x40004040003b7882 */ /* 0x000fe20000000000 */
[----:B------:R-:W-:Y:S01]  /*3d60*/  UMOV UR57, 0x40004000 ;  /* 0x4000400000397882 */ /* 0x000fe20000000000 */
[----:B------:R1:W-:Y:S01]  /*3d70*/  UTCHMMA.2CTA gdesc[UR58], gdesc[UR60], tmem[UR9], tmem[UR32], idesc[UR33], UPT ;  /* 0x00ff203c3a0075ea */ /* 0x0003e2000ba00009 */
        /* <DEDUP_REMOVED lines=11> */
[----:B------:R-:W-:Y:S01]  /*3e30*/  UMOV UR39, 0x40004040 ;  /* 0x4000404000277882 */ /* 0x000fe20000000000 */
[----:B------:R2:W-:Y:S01]  /*3e40*/  UTCHMMA.2CTA gdesc[UR42], gdesc[UR44], tmem[UR9], tmem[UR24], idesc[UR25], UPT ;  /* 0x00ff182c2a0075ea */ /* 0x0005e2000ba00009 */
[----:B------:R2:W-:Y:S01]  /*3e50*/  UTCHMMA.2CTA gdesc[UR38], gdesc[UR40], tmem[UR9], tmem[UR22], idesc[UR23], UPT ;  /* 0x00ff1628260075ea */ /* 0x0005e2000ba00009 */
[----:B------:R2:W-:Y:S01]  /*3e60*/  UTCBAR.2CTA.MULTICAST [UR14], URZ, UR11 ;  /* 0x000000ff0e0073e9 */ /* 0x0005e2000820080b */
[----:B-1----:R-:W-:Y:S01]  /*3e70*/  UMOV UR58, UR18 ;  /* 0x00000012003a7c82 */ /* 0x002fe20008000000 */
[----:B------:R-:W-:Y:S05]  /*3e80*/  BRA.U UP0, `(.L_x_75) ;  /* 0xfffffffd00007547 */ /* 0x000fea000b83ffff */
.L_x_72:
[----:B------:R-:W-:Y:S01]  /*3e90*/  UIADD3 UR8, UPT, UPT, UR8, 0xb0, URZ ;  /* 0x000000b008087890 */ /* 0x000fe2000fffe0ff */
[----:B------:R-:W-:-:S08]  /*3ea0*/  UMOV UR17, UR16 ;  /* 0x0000001000117c82 */ /* 0x000fd00008000000 */
[----:B------:R4:W-:Y:S01]  /*3eb0*/  UTCBAR.2CTA.MULTICAST [UR8], URZ, UR10 ;  /* 0x000000ff080073e9 */ /* 0x0009e2000820080a */
[----:B------:R-:W-:Y:S02]  /*3ec0*/  NOP ;  /* 0x0000000000007918 */ /* 0x000fe40000000000 */
.L_x_70:
[----:B------:R-:W-:Y:S01]  /*3ed0*/  UIADD3 UR19, UPT, UPT, UR19, 0x1, URZ ;  /* 0x0000000113137890 */ /* 0x000fe2000fffe0ff */
[----:B------:R-:W-:-:S03]  /*3ee0*/  ISETP.NE.AND P0, PT, R8, 0x2, PT ;  /* 0x000000020800780c */ /* 0x000fc60003f05270 */
[----:B------:R-:W-:Y:S01]  /*3ef0*/  UISETP.NE.AND UP0, UPT, UR19, 0x4, UPT ;  /* 0x000000041300788c */ /* 0x000fe2000bf05270 */
[----:B-12---:R-:W-:Y:S02]  /*3f00*/  SEL R0, RZ, 0x1, P0 ;  /* 0x00000001ff007807 */ /* 0x006fe40000000000 */
[----:B------:R-:W-:Y:S01]  /*3f10*/  SEL R8, R8, RZ, P0 ;  /* 0x000000ff08087207 */ /* 0x000fe20000000000 */
[----:B----4-:R-:W-:Y:S01]  /*3f20*/  USEL UR8, URZ, 0x1, UP0 ;  /* 0x00000001ff087887 */ /* 0x010fe20008000000 */
[----:B------:R-:W-:Y:S01]  /*3f30*/  LOP3.LUT R3, R3, R0, RZ, 0x3c, !PT ;  /* 0x0000000003037212 */ /* 0x000fe200078e3cff */
[----:B------:R-:W-:-:S04]  /*3f40*/  USEL UR19, UR19, URZ, UP0 ;  /* 0x000000ff13137287 */ /* 0x000fc80008000000 */
[----:B------:R-:W-:Y:S01]  /*3f50*/  LOP3.LUT R9, R9, UR8, RZ, 0x3c, !PT ;  /* 0x0000000809097c12 */ /* 0x000fe2000f8e3cff */
[----:B------:R-:W-:Y:S07]  /*3f60*/  @P1 BRA `(.L_x_76) ;  /* 0xfffffff800381947 */ /* 0x000fee000383ffff */
[----:B------:R-:W1:Y:S01]  /*3f70*/  S2UR UR6, SR_CgaCtaId ;  /* 0x00000000000679c3 */ /* 0x000e620000008800 */
[----:B------:R-:W-:Y:S01]  /*3f80*/  ELECT P0, URZ, PT ;  /* 0x0000000000ff782f */ /* 0x000fe20003800000 */
[----:B------:R-:W-:Y:S01]  /*3f90*/  HFMA2 R0, -RZ, RZ, 0, 5.9604644775390625e-08 ;  /* 0x00000001ff007431 */ /* 0x000fe200000001ff */
[----:B------:R-:W-:-:S05]  /*3fa0*/  UMOV UR8, 0x40 ;  /* 0x0000004000087882 */ /* 0x000fca0000000000 */
[----:B------:R-:W-:Y:S01]  /*3fb0*/  UVIRTCOUNT.DEALLOC.SMPOOL 0x80 ;  /* 0x000000800000784c */ /* 0x000fe20000000000 */
[----:B------:R-:W-:Y:S02]  /*3fc0*/  UISETP.NE.AND UP0, UPT, UR5, URZ, UPT ;  /* 0x000000ff0500728c */ /* 0x000fe4000bf05270 */
[----:B-1----:R-:W-:-:S09]  /*3fd0*/  ULEA UR6, UR6, UR8, 0x18 ;  /* 0x0000000806067291 */ /* 0x002fd2000f8ec0ff */
[----:B------:R1:W-:Y:S01]  /*3fe0*/  @P0 STS.U8 [UR6+0x1c], R0 ;  /* 0x00001c00ff000988 */ /* 0x0003e20008000006 */
[----:B------:R-:W-:Y:S05]  /*3ff0*/  BRA.U UP0, `(.L_x_77) ;  /* 0x0000000100a07547 */ /* 0x000fea000b800000 */
[----:B------:R-:W-:Y:S01]  /*4000*/  UIADD3 UR5, UPT, UPT, UR7, 0xd0, URZ ;  /* 0x000000d007057890 */ /* 0x000fe2000fffe0ff */
[----:B------:R-:W-:-:S03]  /*4010*/  SHF.L.U32 R3, R9, 0x1f, RZ ;  /* 0x0000001f09037819 */ /* 0x000fc600000006ff */
[----:B------:R-:W-:-:S09]  /*4020*/  ULEA UR8, UR19, UR5, 0x3 ;  /* 0x0000000513087291 */ /* 0x000fd2000f8e18ff */
[----:B------:R-:W2:Y:S02]  /*4030*/  SYNCS.PHASECHK.TRANS64.TRYWAIT P0, [UR8], R3 ;  /* 0x00000003ff0075a7 */ /* 0x000ea40008001108 */
[----:B--2---:R-:W-:Y:S05]  /*4040*/  @!P0 BRA `(.L_x_78) ;  /* 0x0000003000988947 */ /* 0x004fea0003800000 */
.L_x_149:
        /* <DEDUP_REMOVED lines=9> */
.L_x_151:
        /* <DEDUP_REMOVED lines=9> */
.L_x_153:
[----:B------:R-:W-:-:S04]  /*4170*/  UIADD3 UR9, UPT, UPT, UR9, 0x1, URZ ;  /* 0x0000000109097890 */ /* 0x000fc8000fffe0ff */
[----:B------:R-:W-:-:S04]  /*4180*/  UISETP.NE.AND UP1, UPT, UR9, 0x4, UPT ;  /* 0x000000040900788c */ /* 0x000fc8000bf25270 */
[----:B------:R-:W-:Y:S02]  /*4190*/  USEL UR8, URZ, 0x1, UP1 ;  /* 0x00000001ff087887 */ /* 0x000fe40008800000 */
[----:B------:R-:W-:-:S04]  /*41a0*/  USEL UR9, UR9, URZ, UP1 ;  /* 0x000000ff09097287 */ /* 0x000fc80008800000 */
[----:B------:R-:W-:Y:S01]  /*41b0*/  ULEA UR9, UR9, UR5, 0x3 ;  /* 0x0000000509097291 */ /* 0x000fe2000f8e18ff */
[----:B-1----:R-:W-:-:S04]  /*41c0*/  LOP3.LUT R3, R2, UR8, RZ, 0x3c, !PT ;  /* 0x0000000802037c12 */ /* 0x002fc8000f8e3cff */
[----:B------:R-:W-:Y:S01]  /*41d0*/  SHF.L.U32 R3, R3, 0x1f, RZ ;  /* 0x0000001f03037819 */ /* 0x000fe200000006ff */
[----:B------:R-:W-:-:S04]  /*41e0*/  IMAD.U32 R0, RZ, RZ, UR9 ;  /* 0x00000009ff007e24 */ /* 0x000fc8000f8e00ff */
[----:B------:R1:W2:Y:S03]  /*41f0*/  SYNCS.PHASECHK.TRANS64.TRYWAIT P0, [R0+URZ], R3 ;  /* 0x00000003000075a7 */ /* 0x0002a600080011ff */
[----:B--2---:R-:W-:Y:S05]  /*4200*/  @!P0 NANOSLEEP.SYNCS 0x989680 ;  /* 0x009896800000895d */ /* 0x004fea0003900000 */
[----:B------:R-:W2:Y:S02]  /*4210*/  @!P0 SYNCS.PHASECHK.TRANS64 P0, [R0+URZ], R3 ;  /* 0x00000003000085a7 */ /* 0x000ea400080010ff */
[----:B--2---:R-:W-:Y:S05]  /*4220*/  @P0 BRA `(.L_x_81) ;  /* 0x0000000000200947 */ /* 0x004fea0003800000 */
.L_x_82:
[----:B--2---:R2:W4:Y:S02]  /*4230*/  SYNCS.PHASECHK.TRANS64.TRYWAIT P0, [R0+URZ], R3 ;  /* 0x00000003000075a7 */ /* 0x00452400080011ff */
[----:B----4-:R-:W-:Y:S05]  /*4240*/  @!P0 NANOSLEEP.SYNCS 0x989680 ;  /* 0x009896800000895d */ /* 0x010fea0003900000 */
[----:B------:R-:W4:Y:S02]  /*4250*/  @!P0 SYNCS.PHASECHK.TRANS64 P0, [R0+URZ], R3 ;  /* 0x00000003000085a7 */ /* 0x000f2400080010ff */
[----:B----4-:R-:W-:Y:S05]  /*4260*/  @!P0 BRA `(.L_x_82) ;  /* 0xfffffffc00f08947 */ /* 0x010fea000383ffff */
[----:B------:R-:W-:Y:S05]  /*4270*/  BRA `(.L_x_81) ;  /* 0x00000000000c7947 */ /* 0x000fea0003800000 */
.L_x_77:
[----:B------:R-:W-:-:S04]  /*4280*/  UIADD3 UR5, UPT, UPT, UR7, 0x110, URZ ;  /* 0x0000011007057890 */ /* 0x000fc8000fffe0ff */
[----:B------:R-:W-:-:S09]  /*4290*/  UPRMT UR5, UR4, 0x654, UR5 ;  /* 0x0000065404057896 */ /* 0x000fd20008000005 */
[----:B------:R-:W-:Y:S03]  /*42a0*/  SYNCS.ARRIVE.TRANS64.RED.A1T0 RZ, [UR5], RZ ;  /* 0x000000ffffff79a7 */ /* 0x000fe60008100405 */
.L_x_81:
[----:B-12---:R-:W-:Y:S01]  /*42b0*/  SHF.L.U32 R3, RZ, 0x1f, RZ ;  /* 0x0000001fff037819 */ /* 0x006fe200000006ff */
[----:B------:R-:W-:Y:S01]  /*42c0*/  UIADD3 UR5, UPT, UPT, UR7, 0x110, URZ ;  /* 0x0000011007057890 */ /* 0x000fe2000fffe0ff */
[----:B------:R-:W-:Y:S02]  /*42d0*/  PLOP3.LUT P0, PT, PT, PT, UP0, 0x80, 0x8 ;  /* 0x000000000008781c */ /* 0x000fe40003f0f008 */
[----:B------:R-:W1:Y:S02]  /*42e0*/  SYNCS.PHASECHK.TRANS64.TRYWAIT P1, [UR7+0x110], R3 ;  /* 0x00011003ff0075a7 */ /* 0x000e640008021107 */
[----:B-1----:R-:W-:Y:S09]  /*42f0*/  @!P1 BRA `(.L_x_83) ;  /* 0x0000003000349947 */ /* 0x002ff20003800000 */
.L_x_155:
[----:B------:R-:W-:Y:S01]  /*4300*/  @!UP0 UPRMT UR5, UR4, 0x654, UR5 ;  /* 0x0000065404058896 */ /* 0x000fe20008000005 */
[----:B------:R-:W-:Y:S02]  /*4310*/  UMOV UR8, 0xffff ;  /* 0x0000ffff00087882 */ /* 0x000fe40000000000 */
[----:B------:R-:W-:-:S06]  /*4320*/  UMOV UR4, 0x1 ;  /* 0x0000000100047882 */ /* 0x000fcc0000000000 */
[----:B------:R-:W-:Y:S01]  /*4330*/  @!P0 SYNCS.ARRIVE.TRANS64.RED.A1T0 RZ, [UR5], RZ ;  /* 0x000000ffffff89a7 */ /* 0x000fe20008100405 */
[----:B------:R-:W-:Y:S01]  /*4340*/  NOP ;  /* 0x0000000000007918 */ /* 0x000fe20000000000 */
[----:B-1----:R-:W1:Y:S01]  /*4350*/  LDS R0, [UR6+0x14] ;  /* 0x00001406ff007984 */ /* 0x002e620008000800 */
[----:B------:R-:W-:-:S04]  /*4360*/  ULOP3.LUT UR5, UR21, 0xffff, URZ, 0xc0, !UPT ;  /* 0x0000ffff15057892 */ /* 0x000fc8000f8ec0ff */
[----:B------:R-:W-:-:S04]  /*4370*/  USHF.R.U32.HI UR5, URZ, 0x5, UR5 ;  /* 0x00000005ff057899 */ /* 0x000fc80008011605 */
[----:B------:R-:W-:Y:S02]  /*4380*/  USHF.L.U32 UR8, UR8, UR5, URZ ;  /* 0x0000000508087299 */ /* 0x000fe400080006ff */
[----:B------:R-:W-:-:S04]  /*4390*/  USHF.L.U32 UR4, UR4, UR5, URZ ;  /* 0x0000000504047299 */ /* 0x000fc800080006ff */
[----:B-1----:R-:W-:-:S04]  /*43a0*/  LOP3.LUT R0, R0, UR8, RZ, 0xc0, !PT ;  /* 0x0000000800007c12 */ /* 0x002fc8000f8ec0ff */
[----:B------:R-:W-:-:S13]  /*43b0*/  ISETP.NE.AND P0, PT, R0, UR8, PT ;  /* 0x0000000800007c0c */ /* 0x000fda000bf05270 */
[----:B------:R-:W-:Y:S05]  /*43c0*/  @P0 BRA `(.L_x_84) ;  /* 0x0000000000580947 */ /* 0x000fea0003800000 */
[----:B------:R-:W1:Y:S02]  /*43d0*/  LDS R0, [UR6+0x18] ;  /* 0x00001806ff007984 */ /* 0x000e640008000800 */
[----:B-1----:R-:W-:-:S04]  /*43e0*/  LOP3.LUT R0, R0, UR4, RZ, 0xc0, !PT ;  /* 0x0000000400007c12 */ /* 0x002fc8000f8ec0ff */
[----:B------:R-:W-:-:S13]  /*43f0*/  ISETP.NE.AND P0, PT, R0, UR4, PT ;  /* 0x0000000400007c0c */ /* 0x000fda000bf05270 */
[----:B------:R-:W-:Y:S05]  /*4400*/  @P0 BRA `(.L_x_85) ;  /* 0x00000000003c0947 */ /* 0x000fea0003800000 */
[----:B------:R-:W1:Y:S01]  /*4410*/  S2R R2, SR_LANEID ;  /* 0x0000000000027919 */ /* 0x000e620000000000 */
[----:B------:R-:W-:Y:S01]  /*4420*/  ULOP3.LUT UR8, URZ, UR8, URZ, 0x33, !UPT ;  /* 0x00000008ff087292 */ /* 0x000fe2000f8e33ff */
[----:B------:R-:W-:Y:S01]  /*4430*/  LOP3.LUT R4, RZ, UR4, RZ, 0x33, !PT ;  /* 0x00000004ff047c12 */ /* 0x000fe2000f8e33ff */
[----:B------:R-:W-:Y:S02]  /*4440*/  VOTEU.ANY UR7, UPT, PT ;  /* 0x0000000000077886 */ /* 0x000fe400038e0100 */
[----:B------:R-:W-:Y:S01]  /*4450*/  UFLO.U32 UR7, UR7 ;  /* 0x00000007000772bd */ /* 0x000fe200080e0000 */
[----:B------:R-:W2:Y:S01]  /*4460*/  REDUX UR4, R4 ;  /* 0x00000000040473c4 */ /* 0x000ea20000000000 */
[----:B------:R-:W-:-:S06]  /*4470*/  IMAD.U32 R0, RZ, RZ, UR8 ;  /* 0x00000008ff007e24 */ /* 0x000fcc000f8e00ff */
[----:B------:R4:W-:Y:S01]  /*4480*/  UTCATOMSWS.AND URZ, UR8 ;  /* 0x0000000800ff79e3 */ /* 0x0009e20008000000 */
[----:B------:R-:W3:Y:S01]  /*4490*/  REDUX UR5, R0 ;  /* 0x00000000000573c4 */ /* 0x000ee20000000000 */
[----:B-1----:R-:W-:Y:S01]  /*44a0*/  ISETP.EQ.U32.AND P0, PT, R2, UR7, PT ;  /* 0x0000000702007c0c */ /* 0x002fe2000bf02070 */
[----:B--2---:R-:W-:Y:S01]  /*44b0*/  IMAD.U32 R2, RZ, RZ, UR4 ;  /* 0x00000004ff027e24 */ /* 0x004fe2000f8e00ff */
[----:B---3--:R-:W-:-:S11]  /*44c0*/  MOV R3, UR5 ;  /* 0x0000000500037c02 */ /* 0x008fd60008000f00 */
[----:B------:R4:W-:Y:S04]  /*44d0*/  @P0 ATOMS.AND RZ, [UR6+0x14], R3 ;  /* 0x00001403ffff098c */ /* 0x0009e8000a800006 */
[----:B------:R4:W-:Y:S01]  /*44e0*/  @P0 ATOMS.AND RZ, [UR6+0x18], R2 ;  /* 0x00001802ffff098c */ /* 0x0009e2000a800006 */
[----:B------:R-:W-:Y:S05]  /*44f0*/  BRA `(.L_x_86) ;  /* 0x0000000000147947 */ /* 0x000fea0003800000 */
.L_x_85:
[----:B------:R-:W-:Y:S02]  /*4500*/  MOV R2, 0x4520 ;  /* 0x0000452000027802 */ /* 0x000fe40000000f00 */
[----:B---3-5:R-:W-:Y:S05]  /*4510*/  CALL.REL.NOINC `($__internal_0_$__cuda_sm10x_tcgen05_guardrail_trap_col_being_dealloced_not_returned_by_alloc) ;  /* 0x00000030005c7944 */ /* 0x028fea0003c00000 */
[----:B------:R-:W-:Y:S05]  /*4520*/  BRA `(.L_x_86) ;  /* 0x0000000000087947 */ /* 0x000fea0003800000 */
.L_x_84:
[----:B------:R-:W-:Y:S02]  /*4530*/  MOV R2, 0x4550 ;  /* 0x0000455000027802 */ /* 0x000fe40000000f00 */
[----:B---3-5:R-:W-:Y:S05]  /*4540*/  CALL.REL.NOINC `($__internal_2_$__cuda_sm10x_tcgen05_guardrail_trap_unallocated_columns_being_dealloced) ;  /* 0x0000003000687944 */ /* 0x028fea0003c00000 */
.L_x_86:
[----:B------:R-:W-:Y:S01]  /*4550*/  NOP ;  /* 0x0000000000007918 */ /* 0x000fe20000000000 */
[----:B----4-:R-:W-:Y:S05]  /*4560*/  EXIT ;  /* 0x000000000000794d */ /* 0x010fea0003800000 */
.L_x_57:
[----:B------:R-:W-:-:S09]  /*4570*/  UISETP.NE.OR UP5, UPT, UR10, 0x3, !UP5 ;  /* 0x000000030a00788c */ /* 0x000fd2000efa5670 */
[----:B------:R-:W-:Y:S05]  /*4580*/  BRA.U UP5, `(.L_x_87) ;  /* 0x0000000d050c7547 */ /* 0x000fea000b800000 */
[----:B------:R-:W1:Y:S01]  /*4590*/  LDC R0, c[0x0][0xb30] ;  /* 0x0002cc00ff007b82 */ /* 0x000e620000000800 */
[----:B------:R-:W2:Y:S01]  /*45a0*/  LDCU.64 UR8, c[0x0][0x888] ;  /* 0x00011100ff0877ac */ /* 0x000ea20008000a00 */
[----:B------:R-:W-:Y:S01]  /*45b0*/  IMAD.MOV.U32 R30, RZ, RZ, 0x1 ;  /* 0x00000001ff1e7424 */ /* 0x000fe200078e00ff */
[----:B------:R-:W-:Y:S01]  /*45c0*/  CS2R R28, SRZ ;  /* 0x00000000001c7805 */ /* 0x000fe2000001ff00 */
[----:B------:R-:W-:Y:S01]  /*45d0*/  IMAD.MOV.U32 R25, RZ, RZ, 0x1000 ;  /* 0x00001000ff197424 */ /* 0x000fe200078e00ff */
[----:B------:R-:W3:Y:S03]  /*45e0*/  LDCU.64 UR4, c[0x0][0x890] ;  /* 0x00011200ff0477ac */ /* 0x000ee60008000a00 */
[----:B------:R-:W4:Y:S01]  /*45f0*/  LDC R19, c[0x0][0x370] ;  /* 0x0000dc00ff137b82 */ /* 0x000f220000000800 */
[----:B------:R-:W-:Y:S01]  /*4600*/  UMOV UR6, 0x400 ;  /* 0x0000040000067882 */ /* 0x000fe20000000000 */
[----:B------:R-:W-:-:S02]  /*4610*/  UPLOP3.LUT UP1, UPT, UPT, UPT, UPT, 0x40, 0x4 ;  /* 0x000000000004789c */ /* 0x000fc40003f2e870 */
[----:B------:R-:W-:Y:S01]  /*4620*/  ULEA UR6, UR37, UR6, 0x18 ;  /* 0x0000000625067291 */ /* 0x000fe2000f8ec0ff */
[----:B------:R-:W-:-:S03]  /*4630*/  UMOV UR15, URZ ;  /* 0x000000ff000f7c82 */ /* 0x000fc60008000000 */
[----:B------:R-:W4:Y:S01]  /*4640*/  LDC R2, c[0x0][0xb0c] ;  /* 0x0002c300ff027b82 */ /* 0x000f220000000800 */
[----:B--2---:R-:W-:Y:S02]  /*4650*/  UISETP.NE.U32.AND UP2, UPT, UR8, URZ, UPT ;  /* 0x000000ff0800728c */ /* 0x004fe4000bf45070 */
[----:B---3--:R-:W-:-:S05]  /*4660*/  UISETP.NE.U32.AND UP3, UPT, UR4, URZ, UPT ;  /* 0x000000ff0400728c */ /* 0x008fca000bf65070 */
[----:B------:R-:W2:Y:S01]  /*4670*/  LDC R18, c[0x0][0xb20] ;  /* 0x0002c800ff127b82 */ /* 0x000ea20000000800 */
[----:B-1----:R-:W-:Y:S01]  /*4680*/  ISETP.NE.AND P1, PT, R0, 0x1, PT ;  /* 0x000000010000780c */ /* 0x002fe20003f25270 */
[----:B------:R-:W-:Y:S02]  /*4690*/  UISETP.NE.AND.EX UP2, UPT, UR9, URZ, UPT, UP2 ;  /* 0x000000ff0900728c */ /* 0x000fe4000bf45320 */
[----:B------:R-:W-:-:S04]  /*46a0*/  UISETP.NE.AND.EX UP3, UPT, UR5, URZ, UPT, UP3 ;  /* 0x000000ff0500728c */ /* 0x000fc8000bf65330 */
[----:B-----5:R-:W1:Y:S08]  /*46b0*/  LDC.64 R32, c[0x0][0x348] ;  /* 0x0000d200ff207b82 */ /* 0x020e700000000a00 */
[----:B------:R-:W3:Y:S08]  /*46c0*/  LDC.64 R16, c[0x0][0xb10] ;  /* 0x0002c400ff107b82 */ /* 0x000ef00000000a00 */
[----:B------:R-:W1:Y:S08]  /*46d0*/  LDC.64 R6, c[0x0][0xb18] ;  /* 0x0002c600ff067b82 */ /* 0x000e700000000a00 */
[----:B------:R-:W1:Y:S08]  /*46e0*/  LDC.64 R4, c[0x0][0xb28] ;  /* 0x0002ca00ff047b82 */ /* 0x000e700000000a00 */
[----:B--2-4-:R-:W1:Y:S02]  /*46f0*/  LDC R24, c[0x0][0x374] ;  /* 0x0000dd00ff187b82 */ /* 0x014e640000000800 */
.L_x_95:
[C---:B------:R-:W-:Y:S02]  /*4700*/  LEA R0, R29.reuse, UR6, 0x3 ;  /* 0x000000061d007c11 */ /* 0x040fe4000f8e18ff */
[----:B------:R-:W-:Y:S02]  /*4710*/  SHF.L.U32 R3, R28, 0x1f, RZ ;  /* 0x0000001f1c037819 */ /* 0x000fe400000006ff */
[----:B------:R-:W-:Y:S02]  /*4720*/  LEA R20, R29, UR6, 0x4 ;  /* 0x000000061d147c11 */ /* 0x000fe4000f8e20ff */
[----:B--2---:R-:W2:Y:S02]  /*4730*/  SYNCS.PHASECHK.TRANS64.TRYWAIT P0, [R0+URZ+0x90], R3 ;  /* 0x00009003000075a7 */ /* 0x004ea400080011ff */
[----:B--2---:R-:W-:Y:S05]  /*4740*/  @!P0 BRA `(.L_x_88) ;  /* 0x0000002c00388947 */ /* 0x004fea0003800000 */
.L_x_156:
[----:B------:R-:W-:Y:S01]  /*4750*/  ISETP.GE.AND P0, PT, R26, 0x1, PT ;  /* 0x000000011a00780c */ /* 0x000fe20003f06270 */
[----:B------:R-:W4:Y:S01]  /*4760*/  LDS.128 R20, [R20+0x120] ;  /* 0x0001200014147984 */ /* 0x000f220000000c00 */
[----:B------:R-:W-:Y:S01]  /*4770*/  ISETP.NE.U32.AND P4, PT, RZ, UR4, PT ;  /* 0x00000004ff007c0c */ /* 0x000fe2000bf85070 */
[----:B--2---:R-:W-:Y:S03]  /*4780*/  VIADD R0, R0, 0xa0 ;  /* 0x000000a000007836 */ /* 0x004fe60000000000 */
[----:B------:R-:W-:Y:S01]  /*4790*/  ISETP.NE.AND.EX P4, PT, RZ, UR5, PT, P4 ;  /* 0x00000005ff007c0c */ /* 0x000fe2000bf85340 */
[----:B------:R-:W-:Y:S01]  /*47a0*/  @!PT LDS RZ, [RZ] ;  /* 0x00000000fffff984 */ /* 0x000fe20000000800 */
[----:B------:R-:W-:Y:S01]  /*47b0*/  @!PT LDS RZ, [RZ] ;  /* 0x00000000fffff984 */ /* 0x000fe20000000800 */
[----:B------:R-:W-:Y:S01]  /*47c0*/  @!PT LDS RZ, [RZ] ;  /* 0x00000000fffff984 */ /* 0x000fe20000000800 */
[----:B------:R-:W-:Y:S01]  /*47d0*/  @!PT LDS RZ, [RZ] ;  /* 0x00000000fffff984 */ /* 0x000fe20000000800 */
[----:B------:R2:W-:Y:S06]  /*47e0*/  MEMBAR.ALL.CTA ;  /* 0x0000000000007992 */ /* 0x0005ec0000008000 */
[----:B--2---:R-:W2:Y:S01]  /*47f0*/  FENCE.VIEW.ASYNC.S ;  /* 0x00000000000073c6 */ /* 0x004ea20000000000 */
[----:B------:R-:W-:Y:S04]  /*4800*/  PRMT R0, RZ, 0x654, R0 ;  /* 0x00000654ff007816 */ /* 0x000fe80000000000 */
[----:B--2---:R2:W-:Y:S01]  /*4810*/  SYNCS.ARRIVE.TRANS64.RED.A1T0 RZ, [R0+URZ], RZ ;  /* 0x000000ff00ff79a7 */ /* 0x0045e200081004ff */
[----:B----4-:R-:W-:Y:S11]  /*4820*/  LOP3.LUT P3, RZ, R22, 0x1, RZ, 0xc0, !PT ;  /* 0x0000000116ff7812 */ /* 0x010ff6000786c0ff */
[----:B------:R-:W-:Y:S02]  /*4830*/  @!UPT UIADD3 URZ, UPT, UPT, URZ, URZ, URZ ;  /* 0x000000fffffff290 */ /* 0x000fe4000fffe0ff */
[----:B------:R-:W-:Y:S02]  /*4840*/  @P3 MOV R13, R20 ;  /* 0x00000014000d3202 */ /* 0x000fe40000000f00 */
[----:B------:R-:W-:Y:S01]  /*4850*/  @P3 LOP3.LUT R8, R21, 0xffff, RZ, 0xc0, !PT ;  /* 0x0000ffff15083812 */ /* 0x000fe200078ec0ff */
[----:B--2---:R-:W-:Y:S06]  /*4860*/  @!P0 BRA `(.L_x_89) ;  /* 0x0000000000a48947 */ /* 0x004fec0003800000 */
[----:B-1----:R-:W-:Y:S01]  /*4870*/  IMAD.HI.U32 R31, R24, R7, RZ ;  /* 0x00000007181f7227 */ /* 0x002fe200078e00ff */
[----:B------:R-:W-:Y:S02]  /*4880*/  ISETP.NE.AND P0, PT, R6, 0x1, PT ;  /* 0x000000010600780c */ /* 0x000fe40003f05270 */
[----:B------:R-:W-:Y:S01]  /*4890*/  ISETP.NE.AND P2, PT, R26, 0x1, PT ;  /* 0x000000011a00780c */ /* 0x000fe20003f45270 */
[----:B---3--:R-:W-:Y:S01]  /*48a0*/  IMAD.HI.U32 R34, R19, R16, RZ ;  /* 0x0000001013227227 */ /* 0x008fe200078e00ff */
[----:B------:R-:W-:Y:S02]  /*48b0*/  SHF.R.U32.HI R31, RZ, R18, R31 ;  /* 0x00000012ff1f7219 */ /* 0x000fe4000001161f */
[----:B------:R-:W-:Y:S01]  /*48c0*/  ISETP.NE.AND P5, PT, R2, 0x1, PT ;  /* 0x000000010200780c */ /* 0x000fe20003fa5270 */
[----:B------:R-:W-:Y:S01]  /*48d0*/  IMAD.HI.U32 R36, R13, R16, RZ ;  /* 0x000000100d247227 */ /* 0x000fe200078e00ff */
[----:B------:R-:W-:Y:S02]  /*48e0*/  SHF.R.U32.HI R34, RZ, R17, R34 ;  /* 0x00000011ff227219 */ /* 0x000fe40000011622 */
[----:B------:R-:W-:Y:S01]  /*48f0*/  SEL R3, R24, R31, !P0 ;  /* 0x0000001f18037207 */ /* 0x000fe20004000000 */
[C---:B------:R-:W-:Y:S01]  /*4900*/  IMAD.HI.U32 R31, R8.reuse, R7, RZ ;  /* 0x00000007081f7227 */ /* 0x040fe200078e00ff */
[----:B------:R-:W-:Y:S02]  /*4910*/  SEL R11, R19, R34, !P5 ;  /* 0x00000022130b7207 */ /* 0x000fe40006800000 */
[----:B------:R-:W-:Y:S01]  /*4920*/  SHF.R.U32.HI R36, RZ, R17, R36 ;  /* 0x00000011ff247219 */ /* 0x000fe20000011624 */
[----:B------:R-:W-:Y:S01]  /*4930*/  IMAD.HI.U32 R38, R3, R4, RZ ;  /* 0x0000000403267227 */ /* 0x000fe200078e00ff */
[----:B------:R-:W-:Y:S03]  /*4940*/  SHF.R.U32.HI R31, RZ, R18, R31 ;  /* 0x00000012ff1f7219 */ /* 0x000fe6000001161f */
[----:B------:R-:W-:Y:S01]  /*4950*/  IMAD.HI.U32 R34, R11, R4, RZ ;  /* 0x000000040b227227 */ /* 0x000fe200078e00ff */
[----:B------:R-:W-:Y:S02]  /*4960*/  @P2 SHF.R.U32.HI R3, RZ, R5, R38 ;  /* 0x00000005ff032219 */ /* 0x000fe40000011626 */
[----:B------:R-:W-:Y:S02]  /*4970*/  SEL R9, R8, R31, !P0 ;  /* 0x0000001f08097207 */ /* 0x000fe40004000000 */
[----:B------:R-:W-:Y:S01]  /*4980*/  @P2 SHF.R.U32.HI R11, RZ, R5, R34 ;  /* 0x00000005ff0b2219 */ /* 0x000fe20000011622 */
[C---:B------:R-:W-:Y:S01]  /*4990*/  IMAD R10, R26.reuse, R3, RZ ;  /* 0x000000031a0a7224 */ /* 0x040fe200078e02ff */
[----:B------:R-:W-:Y:S01]  /*49a0*/  SEL R3, R13, R36, !P5 ;  /* 0x000000240d037207 */ /* 0x000fe20006800000 */
[C---:B------:R-:W-:Y:S03]  /*49b0*/  IMAD.HI.U32 R14, R9.reuse, R4, RZ ;  /* 0x00000004090e7227 */ /* 0x040fe600078e00ff */
[----:B------:R-:W-:Y:S01]  /*49c0*/  ISETP.GE.AND P0, PT, R9, R10, PT ;  /* 0x0000000a0900720c */ /* 0x000fe20003f06270 */
[C---:B------:R-:W-:Y:S01]  /*49d0*/  IMAD R12, R26.reuse, R11, RZ ;  /* 0x0000000b1a0c7224 */ /* 0x040fe200078e02ff */
[-C--:B------:R-:W-:Y:S04]  /*49e0*/  SHF.R.U32.HI R14, RZ, R5.reuse, R14 ;  /* 0x00000005ff0e7219 */ /* 0x080fe8000001160e */
[----:B------:R-:W-:Y:S02]  /*49f0*/  ISETP.GE.OR P0, PT, R3, R12, P0 ;  /* 0x0000000c0300720c */ /* 0x000fe40000706670 */
[----:B------:R-:W-:Y:S05]  /*4a00*/  SEL R15, R9, R14, !P2 ;  /* 0x0000000e090f7207 */ /* 0x000fea0005000000 */
[----:B------:R-:W-:Y:S04]  /*4a10*/  IMAD.MOV R14, RZ, RZ, -R15 ;  /* 0x000000ffff0e7224 */ /* 0x000fe800078e0a0f */
[----:B------:R-:W-:Y:S02]  /*4a20*/  IMAD R14, R26, R14, R9 ;  /* 0x0000000e1a0e7224 */ /* 0x000fe400078e0209 */
[C---:B------:R-:W-:Y:S05]  /*4a30*/  @!P0 IMAD.HI.U32 R10, R3.reuse, R4, RZ ;  /* 0x00000004030a8227 */ /* 0x040fea00078e00ff */
[----:B------:R-:W-:Y:S04]  /*4a40*/  @!P0 SHF.R.U32.HI R10, RZ, R5, R10 ;  /* 0x00000005ff0a8219 */ /* 0x000fe8000001160a */
[----:B------:R-:W-:Y:S01]  /*4a50*/  @!P0 SEL R0, R3, R10, !P2 ;  /* 0x0000000a03008207 */ /* 0x000fe20005000000 */
[----:B------:R-:W-:Y:S03]  /*4a60*/  IMAD.MOV R10, RZ, RZ, -R3 ;  /* 0x000000ffff0a7224 */ /* 0x000fe600078e0a03 */
[----:B------:R-:W-:Y:S01]  /*4a70*/  @!P0 IADD3 R15, PT, PT, R15, -R0, RZ ;  /* 0x800000000f0f8210 */ /* 0x000fe20007ffe0ff */
[----:B------:R-:W-:Y:S01]  /*4a80*/  @!P0 IMAD R0, R11, R14, R0 ;  /* 0x0000000e0b008224 */ /* 0x000fe200078e0200 */
[----:B------:R-:W-:Y:S01]  /*4a90*/  IADD3 R11, PT, PT, -R9, RZ, RZ ;  /* 0x000000ff090b7210 */ /* 0x000fe20007ffe1ff */
[----:B------:R-:W-:Y:S02]  /*4aa0*/  IMAD R13, R2, R10, R13 ;  /* 0x0000000a020d7224 */ /* 0x000fe400078e020d */
[----:B------:R-:W-:Y:S02]  /*4ab0*/  @!P0 IMAD R9, R15, R26, R3 ;  /* 0x0000001a0f098224 */ /* 0x000fe400078e0203 */
[----:B------:R-:W-:Y:S02]  /*4ac0*/  @!P0 IMAD.MOV.U32 R3, RZ, RZ, R0 ;  /* 0x000000ffff038224 */ /* 0x000fe400078e0000 */
[----:B------:R-:W-:Y:S02]  /*4ad0*/  IMAD R8, R6, R11, R8 ;  /* 0x0000000b06087224 */ /* 0x000fe400078e0208 */
[----:B------:R-:W-:Y:S02]  /*4ae0*/  IMAD R13, R3, R2, R13 ;  /* 0x00000002030d7224 */ /* 0x000fe400078e020d */
[----:B------:R-:W-:Y:S02]  /*4af0*/  IMAD R8, R9, R6, R8 ;  /* 0x0000000609087224 */ /* 0x000fe400078e0208 */
.L_x_89:
[----:B------:R-:W-:Y:S05]  /*4b00*/  BRA.U UP1, `(.L_x_90) ;  /* 0x0000000101107547 */ /* 0x000fea000b800000 */
[----:B------:R-:W-:Y:S04]  /*4b10*/  MOV R0, UR7 ;  /* 0x0000000700007c02 */ /* 0x000fe80008000f00 */
[----:B------:R-:W-:Y:S04]  /*4b20*/  SHF.L.U32 R3, R0, 0x1f, RZ ;  /* 0x0000001f00037819 */ /* 0x000fe800000006ff */
[----:B------:R-:W2:Y:S02]  /*4b30*/  SYNCS.PHASECHK.TRANS64.TRYWAIT P0, [UR6+0x88], R3 ;  /* 0x00008803ff0075a7 */ /* 0x000ea40008001106 */
[----:B--2---:R-:W-:Y:S05]  /*4b40*/  @!P0 BRA `(.L_x_91) ;  /* 0x00000028004c8947 */ /* 0x004fea0003800000 */
.L_x_90:
[----:B------:R-:W-:Y:S05]  /*4b50*/  BRA.U !UP3, `(.L_x_92) ;  /* 0x000000010b347547 */ /* 0x000fea000b800000 */
[----:B------:R-:W-:Y:S01]  /*4b60*/  UPLOP3.LUT UP0, UPT, UPT, UPT, UP2, 0x80, 0x8 ;  /* 0x000000000008789c */ /* 0x000fe20003f0f020 */
[----:B--2---:R-:W-:Y:S02]  /*4b70*/  HFMA2 R0, -RZ, RZ, 0, 5.9604644775390625e-08 ;  /* 0x00000001ff007431 */ /* 0x004fe400000001ff */
[----:B------:R-:W-:Y:S03]  /*4b80*/  IMAD.MOV.U32 R70, RZ, RZ, 0x1 ;  /* 0x00000001ff467424 */ /* 0x000fe600078e00ff */
[----:B------:R-:W-:Y:S05]  /*4b90*/  PLOP3.LUT P0, PT, PT, PT, UP0, 0x80, 0x8 ;  /* 0x000000000008781c */ /* 0x000fea0003f0f008 */
[----:B------:R-:W2:Y:S01]  /*4ba0*/  @UP0 LDCU.64 UR10, c[0x0][0x888] ;  /* 0x00011100ff0a07ac */ /* 0x000ea20008000a00 */
[----:B------:R-:W-:Y:S07]  /*4bb0*/  @UP0 UIMAD UR8, UR36, UR4, URZ ;  /* 0x00000004240802a4 */ /* 0x000fee000f8e02ff */
[----:B------:R-:W-:Y:S01]  /*4bc0*/  @!P0 PRMT R70, R0, 0x7610, R70 ;  /* 0x0000761000468816 */ /* 0x000fe20000000046 */
[----:B--2---:R-:W-:Y:S03]  /*4bd0*/  @UP0 UIMAD.WIDE UR10, UR8, 0x4, UR10 ;  /* 0x00000004080a08a5 */ /* 0x004fe6000f8e020a */
[----:B------:R-:W2:Y:S03]  /*4be0*/  @!UP0 LDCU UR8, c[0x0][0x880] ;  /* 0x00011000ff0887ac */ /* 0x000ea60008000800 */
[----:B------:R-:W-:Y:S01]  /*4bf0*/  IMAD.U32 R10, RZ, RZ, UR10 ;  /* 0x0000000aff0a7e24 */ /* 0x000fe2000f8e00ff */
[----:B------:R-:W-:Y:S05]  /*4c00*/  MOV R11, UR11 ;  /* 0x0000000b000b7c02 */ /* 0x000fea0008000f00 */
[----:B------:R4:W5:Y:S02]  /*4c10*/  @P0 LDG.E R35, desc[UR40][R10.64] ;  /* 0x000000280a230981 */ /* 0x000964000c1e1900 */
[----:B--2-4-:R-:W-:Y:S07]  /*4c20*/  @!P0 IMAD.U32 R35, RZ, RZ, UR8 ;  /* 0x00000008ff238e24 */ /* 0x014fee000f8e00ff */
.L_x_92:
[----:B-----5:R-:W-:Y:S01]  /*4c30*/  @!P4 FSETP.EQ.AND P5, PT, R35, RZ, PT ;  /* 0x000000ff2300c20b */ /* 0x020fe20003fa2000 */
[----:B------:R-:W-:Y:S01]  /*4c40*/  @!UPT UIADD3 URZ, UPT, UPT, URZ, URZ, URZ ;  /* 0x000000fffffff290 */ /* 0x000fe2000fffe0ff */
[----:B------:R-:W-:Y:S11]  /*4c50*/  @!P4 BRA `(.L_x_93) ;  /* 0x000000000014c947 */ /* 0x000ff60003800000 */
[----:B------:R-:W-:Y:S02]  /*4c60*/  LOP3.LUT P0, RZ, R70, 0xff, RZ, 0xc0, !PT ;  /* 0x000000ff46ff7812 */ /* 0x000fe4000780c0ff */
[----:B------:R-:W-:Y:S04]  /*4c70*/  PLOP3.LUT P5, PT, PT, PT, UP0, 0x80, 0x8 ;  /* 0x000000000008781c */ /* 0x000fe80003faf008 */
[----:B------:R-:W-:Y:S07]  /*4c80*/  PLOP3.LUT P5, PT, P5, PT, PT, 0x8, 0x80 ;  /* 0x000000000080781c */ /* 0x000fee0002fae170 */
[----:B------:R-:W-:Y:S11]  /*4c90*/  @P0 FSETP.EQ.AND P5, PT, R35, RZ, PT ;  /* 0x000000ff2300020b */ /* 0x000ff60003fa2000 */
[----:B------:R-:W-:Y:S02]  /*4ca0*/  @!UPT UIADD3 URZ, UPT, UPT, URZ, URZ, URZ ;  /* 0x000000fffffff290 */ /* 0x000fe4000fffe0ff */
.L_x_93:
[----:B------:R-:W4:Y:S01]  /*4cb0*/  LDC.64 R14, c[0x0][0xb10] ;  /* 0x0002c400ff0e7b82 */ /* 0x000f220000000a00 */
[----:B------:R-:W-:Y:S01]  /*4cc0*/  ULEA UR13, UR15, UR6, 0x3 ;  /* 0x000000060f0d7291 */ /* 0x000fe2000f8e18ff */
[----:B------:R-:W-:Y:S01]  /*4cd0*/  SHF.L.U32 R12, R30, 0x1f, RZ ;  /* 0x0000001f1e0c7819 */ /* 0x000fe200000006ff */
[----:B------:R-:W-:Y:S01]  /*4ce0*/  VIADD R29, R29, 0x1 ;  /* 0x000000011d1d7836 */ /* 0x000fe20000000000 */
[----:B------:R-:W-:Y:S04]  /*4cf0*/  @P3 SHF.R.U32.HI R27, RZ, 0x10, R21 ;  /* 0x00000010ff1b3819 */ /* 0x000fe80000011615 */
[----:B------:R-:W5:Y:S02]  /*4d00*/  LDC.64 R10, c[0x0][0xb18] ;  /* 0x0002c600ff0a7b82 */ /* 0x000f640000000a00 */
[----:B------:R-:W1:Y:S01]  /*4d10*/  SYNCS.PHASECHK.TRANS64.TRYWAIT P4, [UR13+0x70], R12 ;  /* 0x0000700cff0075a7 */ /* 0x000e62000808110d */
[----:B----4-:R-:W-:Y:S05]  /*4d20*/  @!P1 IMAD.HI.U32 R14, R13, R14, RZ ;  /* 0x0000000e0d0e9227 */ /* 0x010fea00078e00ff */
[----:B--2---:R-:W2:Y:S01]  /*4d30*/  @!P1 LDC R0, c[0x0][0xb20] ;  /* 0x0002c800ff009b82 */ /* 0x004ea20000000800 */
[----:B------:R-:W-:Y:S01]  /*4d40*/  @!P1 SHF.R.U32.HI R14, RZ, R15, R14 ;  /* 0x0000000fff0e9219 */ /* 0x000fe2000001160e */
[----:B-----5:R-:W-:Y:S01]  /*4d50*/  @!P1 IMAD.HI.U32 R11, R8, R11, RZ ;  /* 0x0000000b080b9227 */ /* 0x020fe200078e00ff */
[----:B------:R-:W-:Y:S05]  /*4d60*/  @!P1 ISETP.NE.AND P0, PT, R10, 0x1, PT ;  /* 0x000000010a00980c */ /* 0x000fea0003f05270 */
[----:B------:R-:W4:Y:S01]  /*4d70*/  @!P1 LDC R3, c[0x0][0xb0c] ;  /* 0x0002c300ff039b82 */ /* 0x000f220000000800 */
[----:B--2---:R-:W-:Y:S02]  /*4d80*/  @!P1 SHF.R.U32.HI R9, RZ, R0, R11 ;  /* 0x00000000ff099219 */ /* 0x004fe4000001160b */
[----:B----4-:R-:W-:Y:S02]  /*4d90*/  @!P1 ISETP.NE.AND P2, PT, R3, 0x1, PT ;  /* 0x000000010300980c */ /* 0x010fe40003f45270 */
[----:B------:R-:W-:Y:S02]  /*4da0*/  @!P1 SEL R9, R8, R9, !P0 ;  /* 0x0000000908099207 */ /* 0x000fe40004000000 */
[----:B------:R-:W-:Y:S02]  /*4db0*/  ELECT P0, URZ, PT ;  /* 0x0000000000ff782f */ /* 0x000fe40003800000 */
[----:B------:R-:W-:Y:S05]  /*4dc0*/  @!P1 SEL R14, R13, R14, !P2 ;  /* 0x0000000e0d0e9207 */ /* 0x000fea0005000000 */
[----:B------:R-:W-:Y:S02]  /*4dd0*/  @!P1 IMAD.IADD R0, R9, 0x1, -R14 ;  /* 0x0000000109009824 */ /* 0x000fe400078e0a0e */
[----:B------:R-:W-:Y:S02]  /*4de0*/  @!P1 IMAD.IADD R9, R14, 0x1, -R9 ;  /* 0x000000010e099824 */ /* 0x000fe400078e0a09 */
[----:B------:R-:W-:Y:S02]  /*4df0*/  @!P1 IMAD R13, R0, R3, R13 ;  /* 0x00000003000d9224 */ /* 0x000fe400078e020d */
[----:B------:R-:W-:Y:S01]  /*4e00*/  @!P1 IMAD R8, R9, R10, R8 ;  /* 0x0000000a09089224 */ /* 0x000fe200078e0208 */
[----:B-1----:R-:W-:Y:S06]  /*4e10*/  @!P4 BRA `(.L_x_94) ;  /* 0x0000002400b0c947 */ /* 0x002fec0003800000 */
.L_x_159:
[----:B------:R-:W-:Y:S01]  /*4e20*/  PLOP3.LUT P5, PT, P5, P0, PT, 0xf2, 0x2f ;  /* 0x00000000002f781c */ /* 0x000fe20002fa1e72 */
[----:B------:R-:W-:Y:S01]  /*4e30*/  UMOV UR16, 0x0 ;  /* 0x0000000000107882 */ /* 0x000fe20000000000 */
[----:B------:R-:W-:Y:S01]  /*4e40*/  UMOV UR17, 0x10000000 ;  /* 0x1000000000117882 */ /* 0x000fe20000000000 */
[----:B------:R-:W-:Y:S01]  /*4e50*/  UMOV UR12, UR36 ;  /* 0x00000024000c7c82 */ /* 0x000fe20008000000 */
[----:B------:R-:W-:Y:S09]  /*4e60*/  @P3 R2UR UR36, R27 ;  /* 0x000000001b2432ca */ /* 0x000ff200000e0000 */
[----:B-1----:R-:W-:Y:S01]  /*4e70*/  @!P5 IADD3 R3, P0, PT, R32, 0x580, RZ ;  /* 0x000005802003d810 */ /* 0x002fe20007f1e0ff */
[----:B------:R-:W-:Y:S01]  /*4e80*/  @!P5 IMAD.SHL.U32 R69, R69, 0x10, RZ ;  /* 0x000000104545d824 */ /* 0x000fe200078e00ff */
[----:B------:R-:W-:Y:S01]  /*4e90*/  VOTEU.ALL UP1, P5 ;  /* 0x0000000000ff7886 */ /* 0x000fe20002820000 */
[----:B------:R-:W-:Y:S01]  /*4ea0*/  @!P5 IMAD.SHL.U32 R63, R63, 0x80, RZ ;  /* 0x000000803f3fd824 */ /* 0x000fe200078e00ff */
[----:B------:R-:W-:Y:S01]  /*4eb0*/  @!P5 R2UR UR9, R3 ;  /* 0x000000000309d2ca */ /* 0x000fe200000e0000 */
[----:B------:R-:W-:Y:S01]  /*4ec0*/  @!P5 IMAD.X R0, RZ, RZ, R33, P0 ;  /* 0x000000ffff00d224 */ /* 0x000fe200000e0621 */
[----:B------:R-:W-:Y:S01]  /*4ed0*/  @!P5 R2UR UR10, R69 ;  /* 0x00000000450ad2ca */ /* 0x000fe200000e0000 */
[----:B------:R-:W-:Y:S01]  /*4ee0*/  @!UP1 ULEA UR14, UR15, UR6, 0xc ;  /* 0x000000060f0e9291 */ /* 0x000fe2000f8e60ff */
[----:B------:R-:W-:Y:S01]  /*4ef0*/  @!P5 R2UR UR11, R63 ;  /* 0x000000003f0bd2ca */ /* 0x000fe200000e0000 */
[----:B------:R-:W-:Y:S01]  /*4f00*/  UIADD3 UR15, UPT, UPT, UR15, 0x1, URZ ;  /* 0x000000010f0f7890 */ /* 0x000fe2000fffe0ff */
[----:B------:R-:W-:Y:S01]  /*4f10*/  @!P5 R2UR UR8, R0 ;  /* 0x000000000008d2ca */ /* 0x000fe200000e0000 */
[----:B------:R-:W-:Y:S01]  /*4f20*/  IMAD.IADD R69, R8, 0x1, R62 ;  /* 0x0000000108457824 */ /* 0x000fe200078e023e */
[----:B------:R-:W-:Y:S01]  /*4f30*/  ISETP.NE.AND P0, PT, R29, 0x2, PT ;  /* 0x000000021d00780c */ /* 0x000fe20003f05270 */
[----:B------:R-:W-:Y:S03]  /*4f40*/  IMAD.IADD R63, R13, 0x1, R68 ;  /* 0x000000010d3f7824 */ /* 0x000fe600078e0244 */
[----:B------:R-:W-:Y:S01]  /*4f50*/  SEL R3, RZ, 0x1, P0 ;  /* 0x00000001ff037807 */ /* 0x000fe20000000000 */
[----:B------:R-:W-:Y:S01]  /*4f60*/  IMAD.U32 R10, RZ, RZ, UR9 ;  /* 0x00000009ff0a7e24 */ /* 0x000fe2000f8e00ff */
[----:B------:R-:W-:Y:S01]  /*4f70*/  UIADD3 UR9, UPT, UPT, UR13, 0x60, URZ ;  /* 0x000000600d097890 */ /* 0x000fe2000fffe0ff */
[----:B------:R-:W-:Y:S02]  /*4f80*/  SEL R29, R29, RZ, P0 ;  /* 0x000000ff1d1d7207 */ /* 0x000fe40000000000 */
[----:B------:R-:W-:Y:S02]  /*4f90*/  LOP3.LUT R28, R28, R3, RZ, 0x3c, !PT ;  /* 0x000000031c1c7212 */ /* 0x000fe400078e3cff */
[----:B------:R-:W-:Y:S01]  /*4fa0*/  IMAD.U32 R11, RZ, RZ, UR8 ;  /* 0x00000008ff0b7e24 */ /* 0x000fe2000f8e00ff */
[----:B------:R-:W-:Y:S01]  /*4fb0*/  @!P5 R2UR UR18, R10 ;  /* 0x000000000a12d2ca */ /* 0x000fe200000e0000 */
[----:B------:R-:W-:Y:S01]  /*4fc0*/  @!UP1 UIADD3 UR8, UPT, UPT, UR14, 0x200, URZ ;  /* 0x000002000e089890 */ /* 0x000fe2000fffe0ff */
[----:B------:R-:W-:Y:S02]  /*4fd0*/  VOTEU.ALL UP1, P5 ;  /* 0x0000000000ff7886 */ /* 0x000fe40002820000 */
[----:B------:R-:W-:Y:S01]  /*4fe0*/  @!P5 R2UR UR19, R11 ;  /* 0x000000000b13d2ca */ /* 0x000fe200000e0000 */
[----:B------:R-:W-:Y:S11]  /*4ff0*/  UPRMT UR14, UR37, 0x654, UR9 ;  /* 0x00000654250e7896 */ /* 0x000ff60008000009 */
[----:B------:R-:W-:Y:S01]  /*5000*/  @!UPT UIADD3 URZ, UPT, UPT, URZ, URZ, URZ ;  /* 0x000000fffffff290 */ /* 0x000fe2000fffe0ff */
[----:B------:R2:W-:Y:S01]  /*5010*/  @!UP1 UTMALDG.3D [UR8], [UR18], desc[UR16] ;  /* 0x00001008120095b4 */ /* 0x0005e20008011000 */
[----:B------:R2:W-:Y:S01]  /*5020*/  @!P5 SYNCS.ARRIVE.TRANS64.RED.A0TR RZ, [UR13+0x60], R25 ;  /* 0x00006019ffffd9a7 */ /* 0x0005e2000830040d */
[----:B------:R-:W-:Y:S04]  /*5030*/  UISETP.NE.AND UP1, UPT, UR15, 0x2, UPT ;  /* 0x000000020f00788c */ /* 0x000fe8000bf25270 */
[----:B------:R-:W-:Y:S02]  /*5040*/  USEL UR13, URZ, 0x1, UP1 ;  /* 0x00000001ff0d7887 */ /* 0x000fe40008800000 */
[----:B------:R-:W-:Y:S02]  /*5050*/  USEL UR15, UR15, URZ, UP1 ;  /* 0x000000ff0f0f7287 */ /* 0x000fe40008800000 */
[----:B------:R-:W-:Y:S02]  /*5060*/  UPLOP3.LUT UP1, UPT, UPT, UPT, UPT, 0x80, 0x8 ;  /* 0x000000000008789c */ /* 0x000fe40003f2f070 */
[----:B------:R-:W-:Y:S01]  /*5070*/  LOP3.LUT R30, R30, UR13, RZ, 0x3c, !PT ;  /* 0x0000000d1e1e7c12 */ /* 0x000fe2000f8e3cff */
[----:B------:R-:W-:Y:S01]  /*5080*/  SYNCS.ARRIVE.TRANS64.RED.A1T0 RZ, [UR14], RZ ;  /* 0x000000ffffff79a7 */ /* 0x000fe2000810040e */
[----:B------:R-:W-:Y:S07]  /*5090*/  @P3 BRA `(.L_x_95) ;  /* 0xfffffff400983947 */ /* 0x000fee000383ffff */
[----:B------:R-:W-:Y:S01]  /*50a0*/  UIADD3 UR6, UPT, UPT, UR6, 0x70, URZ ;  /* 0x0000007006067890 */ /* 0x000fe2000fffe0ff */
[----:B------:R-:W-:-:S03]  /*50b0*/  SHF.L.U32 R3, R30, 0x1f, RZ ;  /* 0x0000001f1e037819 */ /* 0x000fc600000006ff */
[----:B------:R-:W-:-:S09]  /*50c0*/  ULEA UR4, UR15, UR6, 0x3 ;  /* 0x000000060f047291 */ /* 0x000fd2000f8e18ff */
[----:B------:R-:W1:Y:S02]  /*50d0*/  SYNCS.PHASECHK.TRANS64.TRYWAIT P0, [UR4], R3 ;  /* 0x00000003ff0075a7 */ /* 0x000e640008001104 */
[----:B-1----:R-:W-:Y:S05]  /*50e0*/  @!P0 BRA `(.L_x_96) ;  /* 0x0000002400148947 */ /* 0x002fea0003800000 */
.L_x_161:
[----:B------:R-:W-:-:S04]  /*50f0*/  UIADD3 UR5, UPT, UPT, UR15, 0x1, URZ ;  /* 0x000000010f057890 */ /* 0x000fc8000fffe0ff */
[----:B------:R-:W-:-:S04]  /*5100*/  UISETP.NE.AND UP0, UPT, UR5, 0x2, UPT ;  /* 0x000000020500788c */ /* 0x000fc8000bf05270 */
[----:B------:R-:W-:Y:S02]  /*5110*/  USEL UR4, URZ, 0x1, UP0 ;  /* 0x00000001ff047887 */ /* 0x000fe40008000000 */
[----:B------:R-:W-:-:S04]  /*5120*/  USEL UR5, UR5, URZ, UP0 ;  /* 0x000000ff05057287 */ /* 0x000fc80008000000 */
[----:B------:R-:W-:Y:S01]  /*5130*/  ULEA UR5, UR5, UR6, 0x3 ;  /* 0x0000000605057291 */ /* 0x000fe2000f8e18ff */
[----:B-1----:R-:W-:-:S04]  /*5140*/  LOP3.LUT R3, R30, UR4, RZ, 0x3c, !PT ;  /* 0x000000041e037c12 */ /* 0x002fc8000f8e3cff */
[----:B------:R-:W-:Y:S01]  /*5150*/  SHF.L.U32 R3, R3, 0x1f, RZ ;  /* 0x0000001f03037819 */ /* 0x000fe200000006ff */
[----:B------:R-:W-:-:S07]  /*5160*/  IMAD.U32 R0, RZ, RZ, UR5 ;  /* 0x00000005ff007e24 */ /* 0x000fce000f8e00ff */
.L_x_97:
[----:B-1----:R1:W4:Y:S02]  /*5170*/  SYNCS.PHASECHK.TRANS64.TRYWAIT P0, [R0+URZ], R3 ;  /* 0x00000003000075a7 */ /* 0x00232400080011ff */
[----:B----4-:R-:W-:Y:S05]  /*5180*/  @!P0 NANOSLEEP.SYNCS 0x989680 ;  /* 0x009896800000895d */ /* 0x010fea0003900000 */
[----:B------:R-:W4:Y:S02]  /*5190*/  @!P0 SYNCS.PHASECHK.TRANS64 P0, [R0+URZ], R3 ;  /* 0x00000003000085a7 */ /* 0x000f2400080010ff */
[----:B--2-4-:R-:W-:Y:S05]  /*51a0*/  @P0 EXIT ;  /* 0x000000000000094d */ /* 0x014fea0003800000 */
[----:B------:R-:W-:Y:S05]  /*51b0*/  BRA `(.L_x_97) ;  /* 0xfffffffc00ec7947 */ /* 0x000fea000383ffff */
.L_x_87:
[----:B------:R-:W-:-:S06]  /*51c0*/  UISETP.GE.AND UP1, UPT, UR10, 0x4, UPT ;  /* 0x000000040a00788c */ /* 0x000fcc000bf26270 */
[----:B------:R-:W-:-:S13]  /*51d0*/  PLOP3.LUT P0, PT, PT, PT, UP1, 0x80, 0x8 ;  /* 0x000000000008781c */ /* 0x000fda0003f0f018 */
[----:B------:R-:W-:Y:S05]  /*51e0*/  @!P0 EXIT ;  /* 0x000000000000894d */ /* 0x000fea0003800000 */
[----:B------:R-:W-:Y:S01]  /*51f0*/  BAR.SYNC.DEFER_BLOCKING 0x6, 0xa0 ;  /* 0x0182800000007b1d */ /* 0x000fe20000010000 */
[C---:B------:R-:W-:Y:S02]  /*5200*/  IMAD.SHL.U32 R3, R87.reuse, 0x10, RZ ;  /* 0x0000001057037824 */ /* 0x040fe400078e00ff */
[----:B------:R-:W-:Y:S02]  /*5210*/  HFMA2 R84, -RZ, RZ, 0, 0 ;  /* 0x00000000ff547431 */ /* 0x000fe400000001ff */
[C---:B------:R-:W-:Y:S01]  /*5220*/  IMAD.SHL.U32 R86, R87.reuse, 0x2, RZ ;  /* 0x0000000257567824 */ /* 0x040fe200078e00ff */
[----:B------:R-:W-:Y:S01]  /*5230*/  CS2R R82, SRZ ;  /* 0x0000000000527805 */ /* 0x000fe2000001ff00 */
[----:B------:R-:W-:Y:S01]  /*5240*/  IMAD.U32 R33, R87, 0x10000, RZ ;  /* 0x0001000057217824 */ /* 0x000fe200078e00ff */
[----:B------:R-:W-:Y:S01]  /*5250*/  UMOV UR42, 0x400 ;  /* 0x00000400002a7882 */ /* 0x000fe20000000000 */
[----:B------:R-:W1:Y:S01]  /*5260*/  LDC R73, c[0x0][0x370] ;  /* 0x0000dc00ff497b82 */ /* 0x000e620000000800 */
[----:B------:R-:W-:Y:S01]  /*5270*/  ULEA UR42, UR37, UR42, 0x18 ;  /* 0x0000002a252a7291 */ /* 0x000fe2000f8ec0ff */
[----:B------:R-:W-:Y:S01]  /*5280*/  LOP3.LUT P0, R5, R3, 0x40, RZ, 0xc0, !PT ;  /* 0x0000004003057812 */ /* 0x000fe2000780c0ff */
[----:B------:R-:W-:Y:S01]  /*5290*/  IMAD.MOV.U32 R85, RZ, RZ, 0x1 ;  /* 0x00000001ff557424 */ /* 0x000fe200078e00ff */
[----:B------:R-:W-:Y:S01]  /*52a0*/  LOP3.LUT R33, R33, 0x600000, RZ, 0xc0, !PT ;  /* 0x0060000021217812 */ /* 0x000fe200078ec0ff */
[----:B------:R-:W-:Y:S01]  /*52b0*/  IMAD.MOV.U32 R30, RZ, RZ, RZ ;  /* 0x000000ffff1e7224 */ /* 0x000fe200078e00ff */
[----:B------:R-:W-:Y:S01]  /*52c0*/  LOP3.LUT R86, R5, 0x8, R86, 0xf8, !PT ;  /* 0x0000000805567812 */ /* 0x000fe200078ef856 */
[----:B------:R-:W-:Y:S01]  /*52d0*/  IMAD.MOV.U32 R90, RZ, RZ, RZ ;  /* 0x000000ffff5a7224 */ /* 0x000fe200078e00ff */
[----:B------:R-:W2:Y:S01]  /*52e0*/  LDC R28, c[0x0][0xb0c] ;  /* 0x0002c300ff1c7b82 */ /* 0x000ea20000000800 */
[----:B------:R-:W-:Y:S01]  /*52f0*/  P2R R75, PR, RZ, 0x1 ;  /* 0x00000001ff4b7803 */ /* 0x000fe20000000000 */
[----:B------:R-:W-:Y:S01]  /*5300*/  IMAD.MOV.U32 R81, RZ, RZ, RZ ;  /* 0x000000ffff517224 */ /* 0x000fe200078e00ff */
[----:B------:R-:W-:Y:S01]  /*5310*/  LOP3.LUT R86, R86, 0x7b0, R3, 0xf8, !PT ;  /* 0x000007b056567812 */ /* 0x000fe200078ef803 */
[----:B------:R-:W3:Y:S01]  /*5320*/  LDCU.64 UR46, c[0x0][0x348] ;  /* 0x00006900ff2e77ac */ /* 0x000ee20008000a00 */
[----:B------:R-:W-:-:S02]  /*5330*/  LOP3.LUT R87, R87, 0x60, RZ, 0xc0, !PT ;  /* 0x0000006057577812 */ /* 0x000fc400078ec0ff */
[----:B------:R-:W-:Y:S01]  /*5340*/  SHF.L.U32 R86, R86, 0x1, RZ ;  /* 0x0000000156567819 */ /* 0x000fe200000006ff */
[----:B------:R-:W4:Y:S01]  /*5350*/  LDC R71, c[0x0][0xb20] ;  /* 0x0002c800ff477b82 */ /* 0x000f220000000800 */
[----:B------:R-:W3:Y:S01]  /*5360*/  LDS R0, [UR42+0x140] ;  /* 0x0001402aff007984 */ /* 0x000ee20008000800 */
[----:B------:R-:W1:Y:S01]  /*5370*/  LDCU.64 UR38, c[0x0][0x888] ;  /* 0x00011100ff2677ac */ /* 0x000e620008000a00 */
[----:B------:R-:W-:-:S05]  /*5380*/  UIADD3 UR44, UPT, UPT, UR42, 0x200, URZ ;  /* 0x000002002a2c7890 */ /* 0x000fca000fffe0ff */
[----:B------:R-:W1:Y:S01]  /*5390*/  LDC R27, c[0x0][0xb30] ;  /* 0x0002cc00ff1b7b82 */ /* 0x000e620000000800 */
[----:B------:R-:W-:-:S07]  /*53a0*/  UMOV UR43, URZ ;  /* 0x000000ff002b7c82 */ /* 0x000fce0008000000 */
[----:B------:R-:W1:Y:S08]  /*53b0*/  LDC.64 R60, c[0x0][0xb10] ;  /* 0x0002c400ff3c7b82 */ /* 0x000e700000000a00 */
[----:B------:R-:W1:Y:S08]  /*53c0*/  LDC.64 R24, c[0x0][0xb18] ;  /* 0x0002c600ff187b82 */ /* 0x000e700000000a00 */
[----:B------:R-:W1:Y:S08]  /*53d0*/  LDC.64 R56, c[0x0][0x888] ;  /* 0x00022200ff387b82 */ /* 0x000e700000000a00 */
[----:B------:R-:W1:Y:S01]  /*53e0*/  LDC.64 R22, c[0x0][0xb28] ;  /* 0x0002ca00ff167b82 */ /* 0x000e620000000a00 */
[----:B---3--:R-:W-:-:S07]  /*53f0*/  IADD3 R33, PT, PT, R0, R33, RZ ;  /* 0x0000002100217210 */ /* 0x008fce0007ffe0ff */
[----:B------:R-:W3:Y:S08]  /*5400*/  LDC.64 R58, c[0x0][0x890] ;  /* 0x00022400ff3a7b82 */ /* 0x000ef00000000a00 */
[----:B------:R-:W1:Y:S08]  /*5410*/  LDC.64 R54, c[0x0][0x8b0] ;  /* 0x00022c00ff367b82 */ /* 0x000e700000000a00 */
[----:B------:R-:W1:Y:S08]  /*5420*/  LDC.64 R52, c[0x0][0x8a8] ;  /* 0x00022a00ff347b82 */ /* 0x000e700000000a00 */
[----:B--2-4-:R-:W1:Y:S02]  /*5430*/  LDC R72, c[0x0][0x374] ;  /* 0x0000dd00ff487b82 */ /* 0x014e640000000800 */
.L_x_117:
[C---:B------:R-:W-:Y:S02]  /*5440*/  LEA R0, R90.reuse, UR42, 0x3 ;  /* 0x0000002a5a007c11 */ /* 0x040fe4000f8e18ff */
[----:B------:R-:W-:Y:S02]  /*5450*/  SHF.L.U32 R3, R83, 0x1f, RZ ;  /* 0x0000001f53037819 */ /* 0x000fe400000006ff */
[----:B------:R-:W-:Y:S02]  /*5460*/  LEA R16, R90, UR42, 0x4 ;  /* 0x0000002a5a107c11 */ /* 0x000fe4000f8e20ff */
[----:B------:R-:W2:Y:S02]  /*5470*/  SYNCS.PHASECHK.TRANS64.TRYWAIT P0, [R0+URZ+0x90], R3 ;  /* 0x00009003000075a7 */ /* 0x000ea400080011ff */
[----:B-12---:R-:W-:Y:S05]  /*5480*/  @!P0 BRA `(.L_x_98) ;  /* 0x0000002000448947 */ /* 0x006fea0003800000 */
.L_x_162:
[----:B------:R-:W4:Y:S01]  /*5490*/  LDC.64 R12, c[0x0][0xb10] ;  /* 0x0002c400ff0c7b82 */ /* 0x000f220000000a00 */
[----:B------:R-:W3:Y:S01]  /*54a0*/  LDS.128 R16, [R16+0x120] ;  /* 0x0001200010107984 */ /* 0x000ee20000000c00 */
[----:B-1----:R-:W-:Y:S01]  /*54b0*/  ISETP.NE.AND P1, PT, R27, 0x1, PT ;  /* 0x000000011b00780c */ /* 0x002fe20003f25270 */
[----:B--2---:R-:W-:Y:S01]  /*54c0*/  VIADD R0, R0, 0xa0 ;  /* 0x000000a000007836 */ /* 0x004fe20000000000 */
[----:B------:R-:W-:Y:S04]  /*54d0*/  ISETP.GE.AND P0, PT, R26, 0x1, PT ;  /* 0x000000011a00780c */ /* 0x000fe80003f06270 */
[----:B------:R-:W1:Y:S01]  /*54e0*/  LDC.64 R10, c[0x0][0xb18] ;  /* 0x0002c600ff0a7b82 */ /* 0x000e620000000a00 */
[----:B------:R-:W-:Y:S01]  /*54f0*/  PRMT R0, RZ, 0x654, R0 ;  /* 0x00000654ff007816 */ /* 0x000fe20000000000 */
[----:B------:R-:W-:Y:S01]  /*5500*/  @!PT LDS RZ, [RZ] ;  /* 0x00000000fffff984 */ /* 0x000fe20000000800 */
[----:B------:R-:W-:Y:S01]  /*5510*/  @!PT LDS RZ, [RZ] ;  /* 0x00000000fffff984 */ /* 0x000fe20000000800 */
[----:B------:R-:W-:Y:S01]  /*5520*/  @!PT LDS RZ, [RZ] ;  /* 0x00000000fffff984 */ /* 0x000fe20000000800 */
[----:B------:R-:W-:Y:S01]  /*5530*/  @!PT LDS RZ, [RZ] ;  /* 0x00000000fffff984 */ /* 0x000fe20000000800 */
[----:B------:R2:W-:Y:S06]  /*5540*/  MEMBAR.ALL.CTA ;  /* 0x0000000000007992 */ /* 0x0005ec0000008000 */
[----:B--2---:R-:W2:Y:S01]  /*5550*/  FENCE.VIEW.ASYNC.S ;  /* 0x00000000000073c6 */ /* 0x004ea20000000000 */
[----:B------:R-:W1:Y:S08]  /*5560*/  @!P1 LDC R14, c[0x0][0xb20] ;  /* 0x0002c800ff0e9b82 */ /* 0x000e700000000800 */
[----:B------:R-:W1:Y:S01]  /*5570*/  @!P1 LDC R9, c[0x0][0xb0c] ;  /* 0x0002c300ff099b82 */ /* 0x000e620000000800 */
[----:B--2---:R2:W-:Y:S01]  /*5580*/  SYNCS.ARRIVE.TRANS64.RED.A1T0 RZ, [R0+URZ], RZ ;  /* 0x000000ff00ff79a7 */ /* 0x0045e200081004ff */
[----:B---3--:R-:W-:Y:S04]  /*5590*/  LOP3.LUT P4, RZ, R18, 0x1, RZ, 0xc0, !PT ;  /* 0x0000000112ff7812 */ /* 0x008fe8000788c0ff */
[----:B------:R-:W-:Y:S09]  /*55a0*/  P2R R88, PR, RZ, 0x10 ;  /* 0x00000010ff587803 */ /* 0x000ff20000000000 */
[----:B------:R-:W-:Y:S02]  /*55b0*/  @P4 MOV R31, R16 ;  /* 0x00000010001f4202 */ /* 0x000fe40000000f00 */
[----:B------:R-:W-:Y:S01]  /*55c0*/  @P4 LOP3.LUT R29, R17, 0xffff, RZ, 0xc0, !PT ;  /* 0x0000ffff111d4812 */ /* 0x000fe200078ec0ff */
[----:B--2-4-:R-:W-:Y:S06]  /*55d0*/  @!P0 BRA `(.L_x_99) ;  /* 0x0000000000a48947 */ /* 0x014fec0003800000 */
[----:B------:R-:W-:Y:S01]  /*55e0*/  IMAD.HI.U32 R34, R72, R25, RZ ;  /* 0x0000001948227227 */ /* 0x000fe200078e00ff */
[----:B------:R-:W-:Y:S02]  /*55f0*/  ISETP.NE.AND P0, PT, R24, 0x1, PT ;  /* 0x000000011800780c */ /* 0x000fe40003f05270 */
[----:B------:R-:W-:Y:S01]  /*5600*/  ISETP.NE.AND P2, PT, R26, 0x1, PT ;  /* 0x000000011a00780c */ /* 0x000fe20003f45270 */
[-C--:B------:R-:W-:Y:S01]  /*5610*/  IMAD.HI.U32 R20, R73, R60.reuse, RZ ;  /* 0x0000003c49147227 */ /* 0x080fe200078e00ff */
[----:B------:R-:W-:Y:S02]  /*5620*/  SHF.R.U32.HI R21, RZ, R71, R34 ;  /* 0x00000047ff157219 */ /* 0x000fe40000011622 */
[----:B------:R-:W-:Y:S01]  /*5630*/  ISETP.NE.AND P3, PT, R28, 0x1, PT ;  /* 0x000000011c00780c */ /* 0x000fe20003f65270 */
[----:B------:R-:W-:Y:S01]  /*5640*/  IMAD.HI.U32 R38, R29, R25, RZ ;  /* 0x000000191d267227 */ /* 0x000fe200078e00ff */
[----:B------:R-:W-:Y:S02]  /*5650*/  SHF.R.U32.HI R20, RZ, R61, R20 ;  /* 0x0000003dff147219 */ /* 0x000fe40000011614 */
[----:B------:R-:W-:Y:S01]  /*5660*/  SEL R3, R72, R21, !P0 ;  /* 0x0000001548037207 */ /* 0x000fe20004000000 */
[----:B------:R-:W-:Y:S01]  /*5670*/  IMAD.HI.U32 R36, R31, R60, RZ ;  /* 0x0000003c1f247227 */ /* 0x000fe200078e00ff */
[----:B------:R-:W-:Y:S03]  /*5680*/  SEL R7, R73, R20, !P3 ;  /* 0x0000001449077207 */ /* 0x000fe60005800000 */
[-C--:B------:R-:W-:Y:S01]  /*5690*/  IMAD.HI.U32 R20, R3, R22.reuse, RZ ;  /* 0x0000001603147227 */ /* 0x080fe200078e00ff */
[----:B------:R-:W-:Y:S03]  /*56a0*/  SHF.R.U32.HI R36, RZ, R61, R36 ;  /* 0x0000003dff247219 */ /* 0x000fe60000011624 */
[----:B------:R-:W-:Y:S01]  /*56b0*/  IMAD.HI.U32 R34, R7, R22, RZ ;  /* 0x0000001607227227 */ /* 0x000fe200078e00ff */
[----:B------:R-:W-:Y:S02]  /*56c0*/  @P2 SHF.R.U32.HI R3, RZ, R23, R20 ;  /* 0x00000017ff032219 */ /* 0x000fe40000011614 */
[----:B------:R-:W-:Y:S02]  /*56d0*/  SHF.R.U32.HI R20, RZ, R71, R38 ;  /* 0x00000047ff147219 */ /* 0x000fe40000011626 */
[----:B------:R-:W-:Y:S01]  /*56e0*/  @P2 SHF.R.U32.HI R7, RZ, R23, R34 ;  /* 0x00000017ff072219 */ /* 0x000fe20000011622 */
[C---:B------:R-:W-:Y:S01]  /*56f0*/  IMAD R2, R26.reuse, R3, RZ ;  /* 0x000000031a027224 */ /* 0x040fe200078e02ff */
[----:B------:R-:W-:Y:S02]  /*5700*/  SEL R5, R29, R20, !P0 ;  /* 0x000000141d057207 */ /* 0x000fe40004000000 */
[----:B------:R-:W-:Y:S01]  /*5710*/  SEL R3, R31, R36, !P3 ;  /* 0x000000241f037207 */ /* 0x000fe20005800000 */
[----:B------:R-:W-:Y:S01]  /*5720*/  IMAD R4, R26, R7, RZ ;  /* 0x000000071a047224 */ /* 0x000fe200078e02ff */
[C---:B------:R-:W-:Y:S01]  /*5730*/  ISETP.GE.AND P0, PT, R5.reuse, R2, PT ;  /* 0x000000020500720c */ /* 0x040fe20003f06270 */
[----:B------:R-:W-:Y:S03]  /*5740*/  IMAD.HI.U32 R6, R5, R22, RZ ;  /* 0x0000001605067227 */ /* 0x000fe600078e00ff */
[----:B------:R-:W-:Y:S01]  /*5750*/  ISETP.GE.OR P0, PT, R3, R4, P0 ;  /* 0x000000040300720c */ /* 0x000fe20000706670 */
[----:B------:R-:W-:Y:S01]  /*5760*/  IMAD.MOV R4, RZ, RZ, -R3 ;  /* 0x000000ffff047224 */ /* 0x000fe200078e0a03 */
[-C--:B------:R-:W-:Y:S03]  /*5770*/  SHF.R.U32.HI R6, RZ, R23.reuse, R6 ;  /* 0x00000017ff067219 */ /* 0x080fe60000011606 */
[----:B------:R-:W-:Y:S01]  /*5780*/  IMAD R31, R28, R4, R31 ;  /* 0x000000041c1f7224 */ /* 0x000fe200078e021f */
[----:B------:R-:W-:Y:S05]  /*5790*/  SEL R15, R5, R6, !P2 ;  /* 0x00000006050f7207 */ /* 0x000fea0005000000 */
[----:B------:R-:W-:Y:S02]  /*57a0*/  IMAD.MOV R6, RZ, RZ, -R15 ;  /* 0x000000ffff067224 */ /* 0x000fe400078e0a0f */
[C---:B------:R-:W-:Y:S04]  /*57b0*/  @!P0 IMAD.HI.U32 R2, R3.reuse, R22, RZ ;  /* 0x0000001603028227 */ /* 0x040fe800078e00ff */
[----:B------:R-:W-:Y:S01]  /*57c0*/  IMAD R6, R26, R6, R5 ;  /* 0x000000061a067224 */ /* 0x000fe200078e0205 */
[----:B------:R-:W-:Y:S04]  /*57d0*/  @!P0 SHF.R.U32.HI R2, RZ, R23, R2 ;  /* 0x00000017ff028219 */ /* 0x000fe80000011602 */
[----:B------:R-:W-:Y:S02]  /*57e0*/  @!P0 SEL R0, R3, R2, !P2 ;  /* 0x0000000203008207 */ /* 0x000fe40005000000 */
[----:B------:R-:W-:Y:S02]  /*57f0*/  IADD3 R2, PT, PT, -R5, RZ, RZ ;  /* 0x000000ff05027210 */ /* 0x000fe40007ffe1ff */
[----:B------:R-:W-:Y:S01]  /*5800*/  @!P0 IADD3 R8, PT, PT, R15, -R0, RZ ;  /* 0x800000000f088210 */ /* 0x000fe20007ffe0ff */
[----:B------:R-:W-:Y:S02]  /*5810*/  @!P0 IMAD R0, R7, R6, R0 ;  /* 0x0000000607008224 */ /* 0x000fe400078e0200 */
[----:B------:R-:W-:Y:S02]  /*5820*/  IMAD R29, R24, R2, R29 ;  /* 0x00000002181d7224 */ /* 0x000fe400078e021d */
[----:B------:R-:W-:Y:S02]  /*5830*/  @!P0 IMAD R5, R8, R26, R3 ;  /* 0x0000001a08058224 */ /* 0x000fe400078e0203 */
[----:B------:R-:W-:Y:S04]  /*5840*/  @!P0 IMAD.MOV.U32 R3, RZ, RZ, R0 ;  /* 0x000000ffff038224 */ /* 0x000fe800078e0000 */
[----:B------:R-:W-:Y:S02]  /*5850*/  IMAD R31, R3, R28, R31 ;  /* 0x0000001c031f7224 */ /* 0x000fe400078e021f */
[----:B------:R-:W-:Y:S07]  /*5860*/  IMAD R29, R5, R24, R29 ;  /* 0x00000018051d7224 */ /* 0x000fee00078e021d */
.L_x_99:
[----:B------:R-:W-:Y:S01]  /*5870*/  @!P1 IMAD.HI.U32 R0, R31, R12, RZ ;  /* 0x0000000c1f009227 */ /* 0x000fe200078e00ff */
[----:B-1----:R-:W-:Y:S01]  /*5880*/  @!P1 ISETP.NE.AND P0, PT, R10, 0x1, PT ;  /* 0x000000010a00980c */ /* 0x002fe20003f05270 */
[----:B------:R-:W-:Y:S01]  /*5890*/  ULOP3.LUT UP0, URZ, UR44, 0x90, URZ, 0xc0, !UPT ;  /* 0x000000902cff7892 */ /* 0x000fe2000f80c0ff */
[----:B------:R-:W-:Y:S01]  /*58a0*/  @!P1 ISETP.NE.AND P2, PT, R9, 0x1, PT ;  /* 0x000000010900980c */ /* 0x000fe20003f45270 */
[----:B------:R-:W-:Y:S01]  /*58b0*/  @!P1 IMAD.HI.U32 R3, R29, R11, RZ ;  /* 0x0000000b1d039227 */ /* 0x000fe200078e00ff */
[----:B------:R-:W-:Y:S02]  /*58c0*/  @!P1 SHF.R.U32.HI R0, RZ, R13, R0 ;  /* 0x0000000dff009219 */ /* 0x000fe40000011600 */
[----:B------:R-:W-:Y:S01]  /*58d0*/  @P4 SHF.R.U32.HI R80, RZ, 0x10, R17 ;  /* 0x00000010ff504819 */ /* 0x000fe20000011611 */
[----:B------:R-:W-:Y:S01]  /*58e0*/  VIADD R90, R90, 0x1 ;  /* 0x000000015a5a7836 */ /* 0x000fe20000000000 */
[----:B------:R-:W-:Y:S02]  /*58f0*/  @!P1 SHF.R.U32.HI R2, RZ, R14, R3 ;  /* 0x0000000eff029219 */ /* 0x000fe40000011603 */
[----:B------:R-:W-:Y:S02]  /*5900*/  @!P1 SEL R3, R31, R0, !P2 ;  /* 0x000000001f039207 */ /* 0x000fe40005000000 */
[----:B------:R-:W-:Y:S05]  /*5910*/  @!P1 SEL R2, R29, R2, !P0 ;  /* 0x000000021d029207 */ /* 0x000fea0004000000 */
[----:B------:R-:W-:Y:S02]  /*5920*/  @!P1 IMAD.IADD R0, R2, 0x1, -R3 ;  /* 0x0000000102009824 */ /* 0x000fe400078e0a03 */
[----:B------:R-:W-:Y:S02]  /*5930*/  @!P1 IMAD.IADD R2, R3, 0x1, -R2 ;  /* 0x0000000103029824 */ /* 0x000fe400078e0a02 */
[----:B------:R-:W-:Y:S02]  /*5940*/  @!P1 IMAD R31, R0, R9, R31 ;  /* 0x00000009001f9224 */ /* 0x000fe400078e021f */
[----:B------:R-:W-:Y:S01]  /*5950*/  @!P1 IMAD R29, R2, R10, R29 ;  /* 0x0000000a021d9224 */ /* 0x000fe200078e021d */
[----:B------:R-:W-:Y:S06]  /*5960*/  BRA.U !UP0, `(.L_x_100) ;  /* 0x00000001087c7547 */ /* 0x000fec000b800000 */
[----:B------:R-:W1:Y:S01]  /*5970*/  LDCU.64 UR8, c[0x4][0x80] ;  /* 0x01001000ff0877ac */ /* 0x000e620008000a00 */
[----:B------:R-:W-:Y:S01]  /*5980*/  MOV R2, 0x0 ;  /* 0x0000000000027802 */ /* 0x000fe20000000f00 */
[----:B------:R-:W-:Y:S02]  /*5990*/  HFMA2 R12, -RZ, RZ, 0, 5.9604644775390625e-08 ;  /* 0x00000001ff0c7431 */ /* 0x000fe400000001ff */
[----:B------:R-:W-:Y:S01]  /*59a0*/  IMAD.MOV.U32 R8, RZ, RZ, 0x70 ;  /* 0x00000070ff087424 */ /* 0x000fe200078e00ff */
[----:B------:R2:W3:Y:S01]  /*59b0*/  LDC.64 R14, c[0x4][R2] ;  /* 0x01000000020e7b82 */ /* 0x0004e20000000a00 */
[----:B------:R-:W4:Y:S01]  /*59c0*/  LDCU.64 UR6, c[0x4][0x88] ;  /* 0x01001100ff0677ac */ /* 0x000f220008000a00 */
[----:B------:R-:W-:Y:S01]  /*59d0*/  IMAD.MOV.U32 R13, RZ, RZ, RZ ;  /* 0x000000ffff0d7224 */ /* 0x000fe200078e00ff */
[----:B------:R-:W2:Y:S01]  /*59e0*/  LDCU.64 UR4, c[0x4][0x8] ;  /* 0x01000100ff0477ac */ /* 0x000ea20008000a00 */
[----:B-1----:R-:W-:Y:S01]  /*59f0*/  MOV R5, UR9 ;  /* 0x0000000900057c02 */ /* 0x002fe20008000f00 */
[----:B------:R-:W-:Y:S01]  /*5a00*/  IMAD.U32 R4, RZ, RZ, UR8 ;  /* 0x00000008ff047e24 */ /* 0x000fe2000f8e00ff */
[----:B----4-:R-:W-:Y:S01]  /*5a10*/  MOV R7, UR7 ;  /* 0x0000000700077c02 */ /* 0x010fe20008000f00 */
[----:B------:R-:W-:Y:S01]  /*5a20*/  IMAD.U32 R6, RZ, RZ, UR6 ;  /* 0x00000006ff067e24 */ /* 0x000fe2000f8e00ff */
[----:B--2---:R-:W-:Y:S01]  /*5a30*/  MOV R11, UR5 ;  /* 0x00000005000b7c02 */ /* 0x004fe20008000f00 */
[----:B------:R-:W-:Y:S02]  /*5a40*/  IMAD.U32 R10, RZ, RZ, UR4 ;  /* 0x00000004ff0a7e24 */ /* 0x000fe4000f8e00ff */
[----:B------:R-:W-:Y:S07]  /*5a50*/  LEPC R20, `(.L_x_101) ;  /* 0x000000001014794e */ /* 0x000fee0000000000 */
[----:B---3-5:R-:W-:Y:S05]  /*5a60*/  CALL.ABS.NOINC R14 ;  /* 0x000000000e007343 */ /* 0x028fea0003c00000 */
.L_x_101:
[----:B------:R-:W1:Y:S01]  /*5a70*/  LDCU.64 UR8, c[0x4][0x80] ;  /* 0x01001000ff0877ac */ /* 0x000e620008000a00 */
[----:B------:R-:W2:Y:S01]  /*5a80*/  LDC.64 R2, c[0x4][R2] ;  /* 0x0100000002027b82 */ /* 0x000ea20000000a00 */
[----:B------:R-:W-:Y:S02]  /*5a90*/  HFMA2 R12, -RZ, RZ, 0, 5.9604644775390625e-08 ;  /* 0x00000001ff0c7431 */ /* 0x000fe400000001ff */
[----:B------:R-:W-:Y:S02]  /*5aa0*/  IMAD.MOV.U32 R8, RZ, RZ, 0x70 ;  /* 0x00000070ff087424 */ /* 0x000fe400078e00ff */
[----:B------:R-:W-:Y:S01]  /*5ab0*/  IMAD.MOV.U32 R13, RZ, RZ, RZ ;  /* 0x000000ffff0d7224 */ /* 0x000fe200078e00ff */
[----:B------:R-:W3:Y:S01]  /*5ac0*/  LDCU.64 UR6, c[0x4][0x88] ;  /* 0x01001100ff0677ac */ /* 0x000ee20008000a00 */
[----:B------:R-:W4:Y:S01]  /*5ad0*/  LDCU.64 UR4, c[0x4][0x8] ;  /* 0x01000100ff0477ac */ /* 0x000f220008000a00 */
[----:B-1----:R-:W-:Y:S02]  /*5ae0*/  MOV R4, UR8 ;  /* 0x0000000800047c02 */ /* 0x002fe40008000f00 */
[----:B------:R-:W-:Y:S02]  /*5af0*/  MOV R5, UR9 ;  /* 0x0000000900057c02 */ /* 0x000fe40008000f00 */
[----:B---3--:R-:W-:Y:S01]  /*5b00*/  MOV R7, UR7 ;  /* 0x0000000700077c02 */ /* 0x008fe20008000f00 */
[----:B------:R-:W-:Y:S01]  /*5b10*/  IMAD.U32 R6, RZ, RZ, UR6 ;  /* 0x00000006ff067e24 */ /* 0x000fe2000f8e00ff */
[----:B----4-:R-:W-:Y:S01]  /*5b20*/  MOV R11, UR5 ;  /* 0x00000005000b7c02 */ /* 0x010fe20008000f00 */
[----:B------:R-:W-:Y:S02]  /*5b30*/  IMAD.U32 R10, RZ, RZ, UR4 ;  /* 0x00000004ff0a7e24 */ /* 0x000fe4000f8e00ff */
[----:B------:R-:W-:Y:S07]  /*5b40*/  LEPC R20, `(.L_x_100) ;  /* 0x000000001014794e */ /* 0x000fee0000000000 */
[----:B--2---:R-:W-:Y:S05]  /*5b50*/  CALL.ABS.NOINC R2 ;  /* 0x0000000002007343 */ /* 0x004fea0003c00000 */
.L_x_100:
[----:B------:R-:W-:Y:S01]  /*5b60*/  ISETP.NE.U32.AND P1, PT, R58, RZ, PT ;  /* 0x000000ff3a00720c */ /* 0x000fe20003f25070 */
[----:B------:R-:W-:Y:S01]  /*5b70*/  UISETP.NE.AND UP1, UPT, UR45, URZ, UPT ;  /* 0x000000ff2d00728c */ /* 0x000fe2000bf25270 */
[----:B------:R-:W-:Y:S02]  /*5b80*/  ISETP.NE.U32.AND P4, PT, R54, RZ, PT ;  /* 0x000000ff3600720c */ /* 0x000fe40003f85070 */
[----:B------:R-:W-:Y:S02]  /*5b90*/  ISETP.NE.AND.EX P1, PT, R59, RZ, PT, P1 ;  /* 0x000000ff3b00720c */ /* 0x000fe40003f25310 */
[----:B------:R-:W-:Y:S02]  /*5ba0*/  PLOP3.LUT P2, PT, PT, PT, PT, 0x8, 0x80 ;  /* 0x000000000080781c */ /* 0x000fe40003f4e170 */
[----:B------:R-:W-:Y:S02]  /*5bb0*/  PLOP3.LUT P0, PT, PT, PT, UP1, 0x80, 0x8 ;  /* 0x000000000008781c */ /* 0x000fe40003f0f018 */
[----:B------:R-:W-:Y:S02]  /*5bc0*/  ISETP.NE.AND.EX P4, PT, R55, RZ, PT, P4 ;  /* 0x000000ff3700720c */ /* 0x000fe40003f85340 */
[----:B------:R-:W1:Y:S09]  /*5bd0*/  @UP1 LDCU.64 UR4, c[0x0][0x888] ;  /* 0x00011100ff0417ac */ /* 0x000e720008000a00 */
[----:B------:R-:W-:Y:S01]  /*5be0*/  @P0 PLOP3.LUT P2, PT, P1, PT, PT, 0x80, 0x8 ;  /* 0x000000000008081c */ /* 0x000fe20000f4f070 */
[----:B-1----:R-:W-:Y:S04]  /*5bf0*/  @UP1 UISETP.NE.U32.AND UP0, UPT, UR4, URZ, UPT ;  /* 0x000000ff0400128c */ /* 0x002fe8000bf05070 */
[----:B------:R-:W-:Y:S04]  /*5c00*/  @UP1 UISETP.NE.AND.EX UP0, UPT, UR5, URZ, UPT, UP0 ;  /* 0x000000ff0500128c */ /* 0x000fe8000bf05300 */
[----:B------:R-:W-:Y:S01]  /*5c10*/  @UP1 USEL UR4, URZ, 0xffffffff, UP0 ;  /* 0xffffffffff041887 */ /* 0x000fe20008000000 */
[----:B------:R-:W-:Y:S11]  /*5c20*/  @!P1 BRA `(.L_x_102) ;  /* 0x00000000002c9947 */ /* 0x000ff60003800000 */
[----:B------:R-:W-:Y:S01]  /*5c30*/  ISETP.NE.U32.AND P3, PT, R56, RZ, PT ;  /* 0x000000ff3800720c */ /* 0x000fe20003f65070 */
[----:B------:R-:W-:Y:S03]  /*5c40*/  IMAD.MOV.U32 R70, RZ, RZ, 0x1 ;  /* 0x00000001ff467424 */ /* 0x000fe600078e00ff */
[----:B------:R-:W-:Y:S11]  /*5c50*/  ISETP.NE.AND.EX P3, PT, R57, RZ, PT, P3 ;  /* 0x000000ff3900720c */ /* 0x000ff60003f65330 */
[----:B------:R-:W-:Y:S02]  /*5c60*/  @!UPT UIADD3 URZ, UPT, UPT, URZ, URZ, URZ ;  /* 0x000000fffffff290 */ /* 0x000fe4000fffe0ff */
[----:B------:R-:W1:Y:S01]  /*5c70*/  @P3 LDC.64 R2, c[0x0][0x888] ;  /* 0x00022200ff023b82 */ /* 0x000e620000000a00 */
[----:B------:R-:W-:Y:S04]  /*5c80*/  @P3 IMAD R0, R58, UR36, RZ ;  /* 0x000000243a003c24 */ /* 0x000fe8000f8e02ff */
[----:B-1----:R-:W-:Y:S04]  /*5c90*/  @P3 IMAD.WIDE R2, R0, 0x4, R2 ;  /* 0x0000000400023825 */ /* 0x002fe800078e0202 */
[----:B------:R-:W-:Y:S01]  /*5ca0*/  HFMA2 R0, -RZ, RZ, 0, 5.9604644775390625e-08 ;  /* 0x00000001ff007431 */ /* 0x000fe200000001ff */
[----:B-----5:R1:W5:Y:S04]  /*5cb0*/  @P3 LDG.E R35, desc[UR40][R2.64] ;  /* 0x0000002802233981 */ /* 0x020368000c1e1900 */
[----:B------:R-:W-:Y:S01]  /*5cc0*/  @!P3 PRMT R70, R0, 0x7610, R70 ;  /* 0x000076100046b816 */ /* 0x000fe20000000046 */
[----:B-1----:R-:W2:Y:S06]  /*5cd0*/  @!P3 LDC R35, c[0x0][0x880] ;  /* 0x00022000ff23bb82 */ /* 0x002eac0000000800 */
.L_x_102:
[----:B------:R-:W-:Y:S05]  /*5ce0*/  @!P4 BRA `(.L_x_103) ;  /* 0x000000000020c947 */ /* 0x000fea0003800000 */
[----:B------:R-:W-:Y:S04]  /*5cf0*/  ISETP.NE.U32.AND P3, PT, R52, RZ, PT ;  /* 0x000000ff3400720c */ /* 0x000fe80003f65070 */
[----:B------:R-:W-:Y:S11]  /*5d00*/  ISETP.NE.AND.EX P3, PT, R53, RZ, PT, P3 ;  /* 0x000000ff3500720c */ /* 0x000ff60003f65330 */
[----:B------:R-:W-:Y:S02]  /*5d10*/  @!UPT UIADD3 URZ, UPT, UPT, URZ, URZ, URZ ;  /* 0x000000fffffff290 */ /* 0x000fe4000fffe0ff */
[----:B------:R-:W1:Y:S01]  /*5d20*/  @P3 LDC.64 R2, c[0x0][0x8a8] ;  /* 0x00022a00ff023b82 */ /* 0x000e620000000a00 */
[----:B------:R-:W-:Y:S04]  /*5d30*/  @P3 IMAD R0, R54, UR36, RZ ;  /* 0x0000002436003c24 */ /* 0x000fe8000f8e02ff */
[----:B-1----:R-:W-:Y:S05]  /*5d40*/  @P3 IMAD.WIDE R2, R0, 0x4, R2 ;  /* 0x0000000400023825 */ /* 0x002fea00078e0202 */
[----:B-----5:R1:W5:Y:S02]  /*5d50*/  @P3 LDG.E R32, desc[UR40][R2.64] ;  /* 0x0000002802203981 */ /* 0x020364000c1e1900 */
[----:B-1----:R-:W3:Y:S02]  /*5d60*/  @!P3 LDC R32, c[0x0][0x8a0] ;  /* 0x00022800ff20bb82 */ /* 0x002ee40000000800 */
.L_x_103:
[----:B--2--5:R-:W-:Y:S01]  /*5d70*/  @P0 FSETP.NEU.AND P4, PT, R35, RZ, PT ;  /* 0x000000ff2300020b */ /* 0x024fe20003f8d000 */
[----:B------:R-:W-:Y:S01]  /*5d80*/  IMAD.U32 R0, RZ, RZ, UR4 ;  /* 0x00000004ff007e24 */ /* 0x000fe2000f8e00ff */
[----:B------:R-:W-:Y:S01]  /*5d90*/  @P0 LOP3.LUT P3, RZ, R70, 0xff, RZ, 0xc0, !PT ;  /* 0x000000ff46ff0812 */ /* 0x000fe2000786c0ff */
[C---:B------:R-:W-:Y:S01]  /*5da0*/  IMAD.SHL.U32 R91, R82.reuse, 0x1000, RZ ;  /* 0x00001000525b7824 */ /* 0x040fe200078e00ff */
[----:B------:R-:W-:Y:S01]  /*5db0*/  @P0 SEL R7, RZ, 0xffffffff, P4 ;  /* 0xffffffffff070807 */ /* 0x000fe20002000000 */
[----:B------:R-:W-:Y:S01]  /*5dc0*/  BSSY B1, `(.L_x_104) ;  /* 0x0000033000017945 */ /* 0x000fe20003800000 */
[----:B------:R-:W-:Y:S01]  /*5dd0*/  LEA R3, R82, UR42, 0x3 ;  /* 0x0000002a52037c11 */ /* 0x000fe2000f8e18ff */
[----:B------:R-:W-:Y:S01]  /*5de0*/  IMAD R16, R30, 0x10, R33 ;  /* 0x000000101e107824 */ /* 0x000fe200078e0221 */
[----:B------:R-:W-:Y:S02]  /*5df0*/  @P2 SEL R7, R0, R7, !P3 ;  /* 0x0000000700072207 */ /* 0x000fe40005800000 */
[----:B------:R-:W-:Y:S02]  /*5e00*/  CS2R R50, SRZ ;  /* 0x0000000000327805 */ /* 0x000fe4000001ff00 */
[----:B------:R-:W-:Y:S02]  /*5e10*/  LOP3.LUT R0, R85, 0x1, RZ, 0x3c, !PT ;  /* 0x0000000155007812 */ /* 0x000fe400078e3cff */
[----:B------:R-:W-:Y:S02]  /*5e20*/  CS2R R48, SRZ ;  /* 0x0000000000307805 */ /* 0x000fe4000001ff00 */
[----:B------:R-:W-:Y:S02]  /*5e30*/  @P0 LOP3.LUT R7, R7, 0x1, RZ, 0xc0, !PT ;  /* 0x0000000107070812 */ /* 0x000fe400078ec0ff */
[----:B------:R-:W-:Y:S02]  /*5e40*/  CS2R R42, SRZ ;  /* 0x00000000002a7805 */ /* 0x000fe4000001ff00 */
[----:B------:R-:W-:Y:S02]  /*5e50*/  LEA R76, R30, UR42, 0x3 ;  /* 0x0000002a1e4c7c11 */ /* 0x000fe4000f8e18ff */
[----:B------:R-:W-:Y:S02]  /*5e60*/  CS2R R40, SRZ ;  /* 0x0000000000287805 */ /* 0x000fe4000001ff00 */
[----:B------:R-:W-:Y:S02]  /*5e70*/  ISETP.NE.U32.OR P5, PT, R7, 0x1, !P0 ;  /* 0x000000010700780c */ /* 0x000fe400047a5470 */
[----:B------:R-:W-:Y:S02]  /*5e80*/  SHF.L.U32 R5, R84, 0x1f, RZ ;  /* 0x0000001f54057819 */ /* 0x000fe400000006ff */
[----:B------:R-:W-:Y:S02]  /*5e90*/  IADD3 R89, PT, PT, R91, UR42, R86 ;  /* 0x0000002a5b597c10 */ /* 0x000fe4000fffe056 */
[----:B------:R-:W-:Y:S02]  /*5ea0*/  PLOP3.LUT P3, PT, PT, PT, PT, 0x8, 0x80 ;  /* 0x000000000080781c */ /* 0x000fe40003f6e170 */
[----:B------:R-:W-:Y:S01]  /*5eb0*/  P2R R92, PR, RZ, 0x20 ;  /* 0x00000020ff5c7803 */ /* 0x000fe20000000000 */
[----:B------:R-:W-:Y:S04]  /*5ec0*/  VIADD R64, R89, 0x200 ;  /* 0x0000020059407836 */ /* 0x000fe80000000000 */
[----:B------:R-:W-:Y:S04]  /*5ed0*/  @P5 SHF.L.U32 R2, R0, 0x1f, RZ ;  /* 0x0000001f00025819 */ /* 0x000fe800000006ff */
[----:B------:R-:W1:Y:S01]  /*5ee0*/  @P5 SYNCS.PHASECHK.TRANS64.TRYWAIT P0, [R3+URZ+0x60], R2 ;  /* 0x00006002030055a7 */ /* 0x000e6200080011ff */
[----:B------:R2:W4:Y:S01]  /*5ef0*/  SYNCS.PHASECHK.TRANS64.TRYWAIT P2, [R76+URZ+0xb0], R5 ;  /* 0x0000b0054c0075a7 */ /* 0x00052200080411ff */
[----:B-1----:R-:W-:Y:S01]  /*5f00*/  @P5 PLOP3.LUT P3, PT, P0, PT, PT, 0x8, 0x80 ;  /* 0x000000000080581c */ /* 0x002fe2000076e170 */
[----:B------:R-:W-:Y:S01]  /*5f10*/  @!UPT UIADD3 URZ, UPT, UPT, URZ, URZ, URZ ;  /* 0x000000fffffff290 */ /* 0x000fe2000fffe0ff */
[----:B--2-4-:R-:W-:Y:S11]  /*5f20*/  @!P5 BRA `(.L_x_105) ;  /* 0x000000000070d947 */ /* 0x014ff60003800000 */
[----:B------:R-:W-:Y:S01]  /*5f30*/  FSETP.NEU.AND P0, PT, R35, RZ, PT ;  /* 0x000000ff2300720b */ /* 0x000fe20003f0d000 */
[----:B------:R-:W-:Y:S01]  /*5f40*/  BSSY B0, `(.L_x_106) ;  /* 0x0000018000007945 */ /* 0x000fe20003800000 */
[----:B------:R-:W-:Y:S02]  /*5f50*/  ISETP.NE.AND P5, PT, R75, RZ, PT ;  /* 0x000000ff4b00720c */ /* 0x000fe40003fa5270 */
[----:B------:R-:W-:Y:S02]  /*5f60*/  CS2R R42, SRZ ;  /* 0x00000000002a7805 */ /* 0x000fe4000001ff00 */
[----:B------:R-:W-:Y:S02]  /*5f70*/  SEL R2, RZ, 0xffffffff, P0 ;  /* 0xffffffffff027807 */ /* 0x000fe40000000000 */
[----:B------:R-:W-:Y:S02]  /*5f80*/  CS2R R40, SRZ ;  /* 0x0000000000287805 */ /* 0x000fe4000001ff00 */
[----:B------:R-:W-:Y:S01]  /*5f90*/  ISETP.NE.U32.AND P0, PT, RZ, UR38, PT ;  /* 0x00000026ff007c0c */ /* 0x000fe2000bf05070 */
[----:B------:R-:W-:Y:S01]  /*5fa0*/  IMAD.MOV.U32 R51, RZ, RZ, RZ ;  /* 0x000000ffff337224 */ /* 0x000fe200078e00ff */
[----:B------:R-:W-:Y:S02]  /*5fb0*/  CS2R R48, SRZ ;  /* 0x0000000000307805 */ /* 0x000fe4000001ff00 */
[----:B------:R-:W-:Y:S04]  /*5fc0*/  ISETP.NE.AND.EX P0, PT, RZ, UR39, PT, P0 ;  /* 0x00000027ff007c0c */ /* 0x000fe8000bf05300 */
[----:B------:R-:W-:Y:S02]  /*5fd0*/  SEL R7, RZ, 0xffffffff, P0 ;  /* 0xffffffffff077807 */ /* 0x000fe40000000000 */
[----:B------:R-:W-:Y:S04]  /*5fe0*/  LOP3.LUT P0, RZ, R70, 0xff, RZ, 0xc0, !PT ;  /* 0x000000ff46ff7812 */ /* 0x000fe8000780c0ff */
[----:B------:R-:W-:Y:S02]  /*5ff0*/  @P1 SEL R2, R7, R2, !P0 ;  /* 0x0000000207021207 */ /* 0x000fe40004000000 */
[----:B------:R-:W-:Y:S02]  /*6000*/  PLOP3.LUT P0, PT, PT, PT, PT, 0x8, 0x80 ;  /* 0x000000000080781c */ /* 0x000fe40003f0e170 */
[----:B------:R-:W-:Y:S04]  /*6010*/  LOP3.LUT R2, R2, 0x1, RZ, 0xc0, !PT ;  /* 0x0000000102027812 */ /* 0x000fe800078ec0ff */
[----:B------:R-:W-:Y:S11]  /*6020*/  ISETP.NE.U32.AND P1, PT, R2, 0x1, PT ;  /* 0x000000010200780c */ /* 0x000ff60003f25070 */
[----:B------:R-:W-:Y:S02]  /*6030*/  @!UPT UIADD3 URZ, UPT, UPT, URZ, URZ, URZ ;  /* 0x000000fffffff290 */ /* 0x000fe4000fffe0ff */
[----:B------:R-:W-:Y:S01]  /*6040*/  @P1 VIADD R2, R89, 0x210 ;  /* 0x0000021059021836 */ /* 0x000fe20000000000 */
[----:B------:R-:W-:Y:S11]  /*6050*/  @P1 PLOP3.LUT P0, PT, P5, PT, PT, 0x80, 0x8 ;  /* 0x000000000008181c */ /* 0x000ff60002f0f070 */
[----:B------:R-:W-:Y:S02]  /*6060*/  @!UPT UIADD3 URZ, UPT, UPT, URZ, URZ, URZ ;  /* 0x000000fffffff290 */ /* 0x000fe4000fffe0ff */
[----:B------:R-:W-:Y:S01]  /*6070*/  @P0 VIADD R2, R64, 0xfffffff0 ;  /* 0xfffffff040020836 */ /* 0x000fe20000000000 */
[----:B------:R-:W-:Y:S06]  /*6080*/  @!P3 BRA `(.L_x_107) ;  /* 0x00000000000cb947 */ /* 0x000fec0003800000 */
[----:B------:R-:W-:Y:S04]  /*6090*/  SHF.L.U32 R0, R0, 0x1f, RZ ;  /* 0x0000001f00007819 */ /* 0x000fe800000006ff */
[----:B------:R-:W1:Y:S02]  /*60a0*/  SYNCS.PHASECHK.TRANS64.TRYWAIT P0, [R3+URZ+0x60], R0 ;  /* 0x00006000030075a7 */ /* 0x000e6400080011ff */
[----:B-1----:R-:W-:Y:S05]  /*60b0*/  @!P0 BRA `(.L_x_108) ;  /* 0x00000014004c8947 */ /* 0x002fea0003800000 */
.L_x_107:
[----:B------:R-:W-:Y:S05]  /*60c0*/  BSYNC B0 ;  /* 0x0000000000007941 */ /* 0x000fea0003800000 */
.L_x_106:
[----:B------:R2:W4:Y:S04]  /*60d0*/  @P1 LDS.128 R40, [R89+0x200] ;  /* 0x0002000059281984 */ /* 0x0005280000000c00 */
[----:B------:R2:W1:Y:S02]  /*60e0*/  @P1 LDS.128 R48, [R2] ;  /* 0x0000000002301984 */ /* 0x0004640000000c00 */
.L_x_105:
[----:B------:R-:W-:Y:S05]  /*60f0*/  BSYNC B1 ;  /* 0x0000000000017941 */ /* 0x000fea0003800000 */
.L_x_104:
[----:B-1----:R-:W-:Y:S04]  /*6100*/  SHF.R.U32.HI R3, RZ, 0x15, R16 ;  /* 0x00000015ff037819 */ /* 0x002fe80000011610 */
[----:B------:R-:W-:Y:S01]  /*6110*/  LOP3.LUT P0, RZ, R3, 0x3, R74, 0x48, !PT ;  /* 0x0000000303ff7812 */ /* 0x000fe2000780484a */
[----:B------:R-:W-:Y:S01]  /*6120*/  @!UPT UIADD3 URZ, UPT, UPT, URZ, URZ, URZ ;  /* 0x000000fffffff290 */ /* 0x000fe2000fffe0ff */
[----:B------:R-:W-:Y:S11]  /*6130*/  @P2 BRA `(.L_x_109) ;  /* 0x0000000000082947 */ /* 0x000ff60003800000 */
[----:B------:R-:W1:Y:S02]  /*6140*/  SYNCS.PHASECHK.TRANS64.TRYWAIT P1, [R76+URZ+0xb0], R5 ;  /* 0x0000b0054c0075a7 */ /* 0x000e6400080211ff */
[----:B-1----:R-:W-:Y:S05]  /*6150*/  @!P1 BRA `(.L_x_110) ;  /* 0x0000001400389947 */ /* 0x002fea0003800000 */
.L_x_109:
[----:B------:R-:W-:Y:S05]  /*6160*/  @!P0 BRA `(.L_x_111) ;  /* 0x0000000000408947 */ /* 0x000fea0003800000 */
[----:B------:R-:W1:Y:S01]  /*6170*/  LDCU.64 UR8, c[0x4][0x70] ;  /* 0x01000e00ff0877ac */ /* 0x000e620008000a00 */
[----:B------:R-:W-:Y:S01]  /*6180*/  MOV R3, 0x0 ;  /* 0x0000000000037802 */ /* 0x000fe20000000f00 */
[----:B------:R-:W-:Y:S02]  /*6190*/  HFMA2 R12, -RZ, RZ, 0, 5.9604644775390625e-08 ;  /* 0x00000001ff0c7431 */ /* 0x000fe400000001ff */
[----:B------:R-:W-:Y:S02]  /*61a0*/  IMAD.MOV.U32 R8, RZ, RZ, 0x192 ;  /* 0x00000192ff087424 */ /* 0x000fe400078e00ff */
[----:B------:R-:W-:Y:S01]  /*61b0*/  IMAD.MOV.U32 R13, RZ, RZ, RZ ;  /* 0x000000ffff0d7224 */ /* 0x000fe200078e00ff */
[----:B------:R-:W5:Y:S01]  /*61c0*/  LDCU.64 UR6, c[0x4][0x78] ;  /* 0x01000f00ff0677ac */ /* 0x000f620008000a00 */
[----:B--2---:R-:W2:Y:S01]  /*61d0*/  LDC.64 R2, c[0x4][R3] ;  /* 0x0100000003027b82 */ /* 0x004ea20000000a00 */
[----:B------:R-:W3:Y:S01]  /*61e0*/  LDCU.64 UR4, c[0x4][0x10] ;  /* 0x01000200ff0477ac */ /* 0x000ee20008000a00 */
[----:B-1----:R-:W-:Y:S01]  /*61f0*/  MOV R5, UR9 ;  /* 0x0000000900057c02 */ /* 0x002fe20008000f00 */
[----:B------:R-:W-:Y:S01]  /*6200*/  IMAD.U32 R4, RZ, RZ, UR8 ;  /* 0x00000008ff047e24 */ /* 0x000fe2000f8e00ff */
[----:B-----5:R-:W-:Y:S01]  /*6210*/  MOV R7, UR7 ;  /* 0x0000000700077c02 */ /* 0x020fe20008000f00 */
[----:B------:R-:W-:Y:S01]  /*6220*/  IMAD.U32 R6, RZ, RZ, UR6 ;  /* 0x00000006ff067e24 */ /* 0x000fe2000f8e00ff */
[----:B---3--:R-:W-:Y:S01]  /*6230*/  MOV R11, UR5 ;  /* 0x00000005000b7c02 */ /* 0x008fe20008000f00 */
[----:B------:R-:W-:Y:S02]  /*6240*/  IMAD.U32 R10, RZ, RZ, UR4 ;  /* 0x00000004ff0a7e24 */ /* 0x000fe4000f8e00ff */
[----:B------:R-:W-:Y:S07]  /*6250*/  LEPC R20, `(.L_x_111) ;  /* 0x000000001014794e */ /* 0x000fee0000000000 */
[----:B--2-4-:R-:W-:Y:S05]  /*6260*/  CALL.ABS.NOINC R2 ;  /* 0x0000000002007343 */ /* 0x014fea0003c00000 */
.L_x_111:
[----:B------:R-:W-:Y:S01]  /*6270*/  ISETP.NE.AND P0, PT, R87, RZ, PT ;  /* 0x000000ff5700720c */ /* 0x000fe20003f05270 */
[----:B------:R-:W-:Y:S05]  /*6280*/  WARPSYNC.ALL ;  /* 0x0000000000007948 */ /* 0x000fea0003800000 */
[----:B------:R-:W-:Y:S01]  /*6290*/  R2UR UR4, R16 ;  /* 0x00000000100472ca */ /* 0x000fe200000e0000 */
[--C-:B----4-:R-:W-:Y:S01]  /*62a0*/  HADD2.F32 R20, -RZ, R40.reuse.H0_H0 ;  /* 0x20000028ff147230 */ /* 0x110fe20000004100 */
[----:B------:R-:W-:Y:S01]  /*62b0*/  ISETP.NE.AND P6, PT, R75, RZ, PT ;  /* 0x000000ff4b00720c */ /* 0x000fe20003fc5270 */
[----:B------:R-:W-:Y:S01]  /*62c0*/  HADD2.F32 R34, -RZ, R40.H1_H1 ;  /* 0x30000028ff227230 */ /* 0x000fe20000004100 */
[----:B------:R-:W-:Y:S01]  /*62d0*/  IADD3 R79, PT, PT, R76, 0xd0, RZ ;  /* 0x000000d04c4f7810 */ /* 0x000fe20007ffe0ff */
[--C-:B------:R-:W-:Y:S01]  /*62e0*/  HADD2.F32 R21, -RZ, R41.reuse.H0_H0 ;  /* 0x20000029ff157230 */ /* 0x100fe20000004100 */
[----:B------:R-:W-:Y:S01]  /*62f0*/  IADD3 R93, PT, PT, R89, 0x210, RZ ;  /* 0x00000210595d7810 */ /* 0x000fe20007ffe0ff */
[----:B------:R-:W-:Y:S01]  /*6300*/  HADD2.F32 R36, -RZ, R41.H1_H1 ;  /* 0x30000029ff247230 */ /* 0x000fe20000004100 */
[----:B------:R-:W-:Y:S01]  /*6310*/  BSSY.RECONVERGENT B0, `(.L_x_112) ;  /* 0x000004f000007945 */ /* 0x000fe20003800200 */
[--C-:B------:R-:W-:Y:S02]  /*6320*/  HADD2.F32 R37, -RZ, R42.reuse.H0_H0 ;  /* 0x2000002aff257230 */ /* 0x100fe40000004100 */
[----:B------:R-:W-:Y:S02]  /*6330*/  HADD2.F32 R38, -RZ, R42.H1_H1 ;  /* 0x3000002aff267230 */ /* 0x000fe40000004100 */
[----:B------:R-:W3:Y:S01]  /*6340*/  LDTM.x16 R4, tmem[UR4] ;  /* 0x00000004000479ee */ /* 0x000ee20008240000 */
[----:B------:R-:W-:Y:S01]  /*6350*/  NOP ;  /* 0x0000000000007918 */ /* 0x000fe20000000000 */
[----:B------:R-:W-:Y:S01]  /*6360*/  @P6 IADD3 R93, PT, PT, R64, -0x10, RZ ;  /* 0xfffffff0405d6810 */ /* 0x000fe20007ffe0ff */
[--C-:B------:R-:W-:Y:S02]  /*6370*/  HADD2.F32 R39, -RZ, R43.reuse.H0_H0 ;  /* 0x2000002bff277230 */ /* 0x100fe40000004100 */
[----:B------:R-:W-:Y:S02]  /*6380*/  HADD2.F32 R40, -RZ, R43.H1_H1 ;  /* 0x3000002bff287230 */ /* 0x000fe40000004100 */
        /* <DEDUP_REMOVED lines=8> */
[C---:B---3--:R-:W-:Y:S01]  /*6410*/  FMUL R4, R32.reuse, R4 ;  /* 0x0000000420047220 */ /* 0x048fe20000400000 */
[C---:B------:R-:W-:Y:S01]  /*6420*/  FMUL R5, R32.reuse, R5 ;  /* 0x0000000520057220 */ /* 0x040fe20000400000 */
[C---:B------:R-:W-:Y:S01]  /*6430*/  FMUL R6, R32.reuse, R6 ;  /* 0x0000000620067220 */ /* 0x040fe20000400000 */
[C---:B------:R-:W-:Y:S01]  /*6440*/  FMUL R7, R32.reuse, R7 ;  /* 0x0000000720077220 */ /* 0x040fe20000400000 */
[C---:B------:R-:W-:Y:S01]  /*6450*/  FFMA R4, R35.reuse, R20, R4 ;  /* 0x0000001423047223 */ /* 0x040fe20000000004 */
        /* <DEDUP_REMOVED lines=10> */
[C---:B--2---:R-:W-:Y:S01]  /*6500*/  FMUL R2, R32.reuse, R13 ;  /* 0x0000000d20027220 */ /* 0x044fe20000400000 */
[C---:B------:R-:W-:Y:S01]  /*6510*/  FFMA R10, R35.reuse, R39, R10 ;  /* 0x00000027230a7223 */ /* 0x040fe2000000000a */
[C---:B------:R-:W-:Y:S01]  /*6520*/  FMUL R3, R32.reuse, R14 ;  /* 0x0000000e20037220 */ /* 0x040fe20000400000 */
[C---:B------:R-:W-:Y:S01]  /*6530*/  FFMA R11, R35.reuse, R40, R11 ;  /* 0x00000028230b7223 */ /* 0x040fe2000000000b */
[C---:B------:R-:W-:Y:S01]  /*6540*/  FMUL R15, R32.reuse, R15 ;  /* 0x0000000f200f7220 */ /* 0x040fe20000400000 */
[C---:B------:R-:W-:Y:S01]  /*6550*/  FFMA R0, R35.reuse, R41, R0 ;  /* 0x0000002923007223 */ /* 0x040fe20000000000 */
[C---:B------:R-:W-:Y:S01]  /*6560*/  FMUL R12, R32.reuse, R16 ;  /* 0x00000010200c7220 */ /* 0x040fe20000400000 */
[C---:B------:R-:W-:Y:S01]  /*6570*/  FMUL R13, R32.reuse, R17 ;  /* 0x00000011200d7220 */ /* 0x040fe20000400000 */
[C---:B------:R-:W-:Y:S01]  /*6580*/  FFMA R2, R35.reuse, R43, R2 ;  /* 0x0000002b23027223 */ /* 0x040fe20000000002 */
[C---:B------:R-:W-:Y:S01]  /*6590*/  FFMA R3, R35.reuse, R42, R3 ;  /* 0x0000002a23037223 */ /* 0x040fe20000000003 */
[C---:B------:R-:W-:Y:S01]  /*65a0*/  FMUL R14, R32.reuse, R18 ;  /* 0x00000012200e7220 */ /* 0x040fe20000400000 */
[----:B------:R-:W-:Y:S01]  /*65b0*/  FFMA R15, R35, R44, R15 ;  /* 0x0000002c230f7223 */ /* 0x000fe2000000000f */
[----:B------:R-:W-:Y:S01]  /*65c0*/  FMUL R19, R32, R19 ;  /* 0x0000001320137220 */ /* 0x000fe20000400000 */
[----:B------:R-:W-:Y:S01]  /*65d0*/  F2FP.F16.F32.PACK_AB R64, R5, R4 ;  /* 0x000000040540723e */ /* 0x000fe200000000ff */
[----:B------:R-:W-:Y:S01]  /*65e0*/  FFMA R12, R35, R45, R12 ;  /* 0x0000002d230c7223 */ /* 0x000fe2000000000c */
[----:B------:R-:W-:Y:S01]  /*65f0*/  F2FP.F16.F32.PACK_AB R65, R7, R6 ;  /* 0x000000060741723e */ /* 0x000fe200000000ff */
[----:B------:R-:W-:Y:S01]  /*6600*/  FFMA R13, R35, R46, R13 ;  /* 0x0000002e230d7223 */ /* 0x000fe2000000000d */
[----:B------:R-:W-:Y:S01]  /*6610*/  F2FP.F16.F32.PACK_AB R66, R9, R8 ;  /* 0x000000080942723e */ /* 0x000fe200000000ff */
[----:B------:R-:W-:Y:S01]  /*6620*/  FFMA R14, R35, R47, R14 ;  /* 0x0000002f230e7223 */ /* 0x000fe2000000000e */
[----:B------:R-:W-:Y:S01]  /*6630*/  F2FP.F16.F32.PACK_AB R67, R11, R10 ;  /* 0x0000000a0b43723e */ /* 0x000fe200000000ff */
[----:B------:R-:W-:Y:S01]  /*6640*/  FFMA R19, R35, R48, R19 ;  /* 0x0000003023137223 */ /* 0x000fe20000000013 */
[----:B------:R-:W-:Y:S02]  /*6650*/  LOP3.LUT R17, R79, 0xfefffff8, RZ, 0xc0, !PT ;  /* 0xfefffff84f117812 */ /* 0x000fe400078ec0ff */
[----:B------:R-:W-:Y:S02]  /*6660*/  F2FP.F16.F32.PACK_AB R76, R2, R0 ;  /* 0x00000000024c723e */ /* 0x000fe400000000ff */
[----:B------:R1:W-:Y:S01]  /*6670*/  SYNCS.ARRIVE.TRANS64.RED.A1T0 RZ, [R17+URZ], RZ ;  /* 0x000000ff11ff79a7 */ /* 0x0003e200081004ff */
[----:B------:R1:W-:Y:S01]  /*6680*/  STS.128 [R89+0x200], R64 ;  /* 0x0002004059007388 */ /* 0x0003e20000000c00 */
[----:B------:R-:W-:Y:S02]  /*6690*/  F2FP.F16.F32.PACK_AB R77, R15, R3 ;  /* 0x000000030f4d723e */ /* 0x000fe400000000ff */
[----:B------:R-:W-:Y:S02]  /*66a0*/  F2FP.F16.F32.PACK_AB R78, R13, R12 ;  /* 0x0000000c0d4e723e */ /* 0x000fe400000000ff */
[----:B------:R-:W-:Y:S05]  /*66b0*/  F2FP.F16.F32.PACK_AB R79, R19, R14 ;  /* 0x0000000e134f723e */ /* 0x000fea00000000ff */
[----:B------:R1:W-:Y:S01]  /*66c0*/  STS.128 [R93], R76 ;  /* 0x0000004c5d007388 */ /* 0x0003e20000000c00 */
[----:B------:R-:W-:Y:S01]  /*66d0*/  @!PT LDS RZ, [RZ] ;  /* 0x00000000fffff984 */ /* 0x000fe20000000800 */
[----:B------:R-:W-:Y:S01]  /*66e0*/  @!PT LDS RZ, [RZ] ;  /* 0x00000000fffff984 */ /* 0x000fe20000000800 */
[----:B------:R-:W-:Y:S01]  /*66f0*/  @!PT LDS RZ, [RZ] ;  /* 0x00000000fffff984 */ /* 0x000fe20000000800 */
[----:B------:R-:W-:Y:S01]  /*6700*/  @!PT LDS RZ, [RZ] ;  /* 0x00000000fffff984 */ /* 0x000fe20000000800 */
[----:B------:R2:W-:Y:S07]  /*6710*/  MEMBAR.ALL.CTA ;  /* 0x0000000000007992 */ /* 0x0005ee0000008000 */
[----:B--2---:R-:W2:Y:S02]  /*6720*/  FENCE.VIEW.ASYNC.S ;  /* 0x00000000000073c6 */ /* 0x004ea40000000000 */
[----:B--2---:R-:W-:Y:S06]  /*6730*/  BAR.SYNC.DEFER_BLOCKING 0x1, 0x80 ;  /* 0x0042000000007b1d */ /* 0x004fec0000010000 */
[----:B------:R-:W-:Y:S05]  /*6740*/  @P0 BRA `(.L_x_113) ;  /* 0x00000000002c0947 */ /* 0x000fea0003800000 */
[----:B------:R-:W-:Y:S01]  /*6750*/  R2UR UR12, R69 ;  /* 0x00000000450c72ca */ /* 0x000fe200000e0000 */
[----:B------:R-:W-:Y:S01]  /*6760*/  UIADD3 UR10, UP0, UPT, UR46, 0x680, URZ ;  /* 0x000006802e0a7890 */ /* 0x000fe2000ff1e0ff */
[----:B------:R-:W-:Y:S01]  /*6770*/  R2UR UR9, R63 ;  /* 0x000000003f0972ca */ /* 0x000fe200000e0000 */
[----:B------:R-:W-:Y:S01]  /*6780*/  UMOV UR7, UR36 ;  /* 0x0000002400077c82 */ /* 0x000fe20008000000 */
[----:B------:R-:W-:Y:S01]  /*6790*/  R2UR UR8, R91 ;  /* 0x000000005b0872ca */ /* 0x000fe200000e0000 */
[----:B------:R-:W-:Y:S08]  /*67a0*/  UIADD3.X UR11, UPT, UPT, URZ, UR47, URZ, UP0, !UPT ;  /* 0x0000002fff0b7290 */ /* 0x000ff000087fe4ff */
[----:B------:R-:W-:Y:S02]  /*67b0*/  USHF.L.U32 UR5, UR12, 0x4, URZ ;  /* 0x000000040c057899 */ /* 0x000fe400080006ff */
[----:B------:R-:W-:Y:S02]  /*67c0*/  USHF.L.U32 UR6, UR9, 0x7, URZ ;  /* 0x0000000709067899 */ /* 0x000fe400080006ff */
[----:B------:R-:W-:Y:S09]  /*67d0*/  UIADD3 UR4, UPT, UPT, UR42, 0x200, UR8 ;  /* 0x000002002a047890 */ /* 0x000ff2000fffe008 */
[----:B------:R2:W-:Y:S02]  /*67e0*/  UTMASTG.3D [UR4], [UR10] ;  /* 0x000000040a0073b5 */ /* 0x0005e40008010000 */
[----:B--2---:R0:W-:Y:S02]  /*67f0*/  UTMACMDFLUSH ;  /* 0x00000000000079b7 */ /* 0x0041e40000000000 */
.L_x_113:
[----:B------:R-:W-:Y:S05]  /*6800*/  BSYNC.RECONVERGENT B0 ;  /* 0x0000000000007941 */ /* 0x000fea0003800200 */
.L_x_112:
[----:B------:R-:W-:Y:S04]  /*6810*/  BSSY.RECONVERGENT B0, `(.L_x_114) ;  /* 0x0000003000007945 */ /* 0x000fe80003800200 */
[----:B------:R-:W-:Y:S05]  /*6820*/  @P0 BRA `(.L_x_115) ;  /* 0x0000000000040947 */ /* 0x000fea0003800000 */
[----:B------:R-:W-:Y:S04]  /*6830*/  DEPBAR.LE SB0, 0x0 ;  /* 0x000080000000791a */ /* 0x000fe80000000000 */
.L_x_115:
[----:B------:R-:W-:Y:S05]  /*6840*/  BSYNC.RECONVERGENT B0 ;  /* 0x0000000000007941 */ /* 0x000fea0003800200 */
.L_x_114:
[----:B------:R-:W-:Y:S01]  /*6850*/  BAR.SYNC.DEFER_BLOCKING 0x1, 0x80 ;  /* 0x0042000000007b1d */ /* 0x000fe20000010000 */
[----:B------:R-:W-:Y:S01]  /*6860*/  UIADD3 UR43, UPT, UPT, UR43, 0x1, URZ ;  /* 0x000000012b2b7890 */ /* 0x000fe2000fffe0ff */
[----:B------:R-:W-:Y:S02]  /*6870*/  IADD3 R0, PT, PT, R30, 0x1, RZ ;  /* 0x000000011e007810 */ /* 0x000fe40007ffe0ff */
[----:B------:R-:W-:Y:S01]  /*6880*/  IADD3 R82, PT, PT, R82, 0x1, RZ ;  /* 0x0000000152527810 */ /* 0x000fe20007ffe0ff */
[----:B------:R-:W-:Y:S09]  /*6890*/  UISETP.NE.AND UP0, UPT, UR43, URZ, UPT ;  /* 0x000000ff2b00728c */ /* 0x000ff2000bf05270 */
[----:B------:R-:W-:Y:S05]  /*68a0*/  BRA.U !UP0, `(.L_x_116) ;  /* 0x0000000108287547 */ /* 0x000fea000b800000 */
[----:B------:R-:W-:Y:S01]  /*68b0*/  ISETP.NE.AND P0, PT, R92, RZ, PT ;  /* 0x000000ff5c00720c */ /* 0x000fe20003f05270 */
[----:B------:R-:W-:Y:S11]  /*68c0*/  IMAD.U32 R2, RZ, RZ, UR37 ;  /* 0x00000025ff027e24 */ /* 0x000ff6000f8e00ff */
[----:B------:R-:W-:Y:S01]  /*68d0*/  @!UPT UIADD3 URZ, UPT, UPT, URZ, URZ, URZ ;  /* 0x000000fffffff290 */ /* 0x000fe2000fffe0ff */
[C---:B------:R-:W-:Y:S01]  /*68e0*/  @P0 LEA R3, R81.reuse, UR42, 0x3 ;  /* 0x0000002a51030c11 */ /* 0x040fe2000f8e18ff */
[----:B------:R-:W-:Y:S04]  /*68f0*/  VIADD R81, R81, 0x1 ;  /* 0x0000000151517836 */ /* 0x000fe80000000000 */
[----:B------:R-:W-:Y:S05]  /*6900*/  @P0 VIADD R3, R3, 0x70 ;  /* 0x0000007003030836 */ /* 0x000fea0000000000 */
[----:B------:R-:W-:Y:S04]  /*6910*/  @P0 PRMT R2, R2, 0x654, R3 ;  /* 0x0000065402020816 */ /* 0x000fe80000000003 */
[----:B------:R2:W-:Y:S01]  /*6920*/  @P0 SYNCS.ARRIVE.TRANS64.RED.A1T0 RZ, [R2+URZ], RZ ;  /* 0x000000ff02ff09a7 */ /* 0x0005e200081004ff */
[C---:B------:R-:W-:Y:S04]  /*6930*/  ISETP.NE.AND P0, PT, R81.reuse, 0x2, PT ;  /* 0x000000025100780c */ /* 0x040fe80003f05270 */
[----:B------:R-:W-:Y:S09]  /*6940*/  SEL R81, R81, RZ, P0 ;  /* 0x000000ff51517207 */ /* 0x000ff20000000000 */
.L_x_116:
[----:B------:R-:W-:Y:S01]  /*6950*/  ISETP.NE.AND P3, PT, R88, RZ, PT ;  /* 0x000000ff5800720c */ /* 0x000fe20003f65270 */
[----:B------:R-:W-:Y:S01]  /*6960*/  IMAD.IADD R69, R29, 0x1, R62 ;  /* 0x000000011d457824 */ /* 0x000fe200078e023e */
[----:B------:R-:W-:Y:S01]  /*6970*/  ISETP.NE.AND P0, PT, R90, 0x2, PT ;  /* 0x000000025a00780c */ /* 0x000fe20003f05270 */
[----:B------:R-:W-:Y:S01]  /*6980*/  IMAD.IADD R63, R31, 0x1, R68 ;  /* 0x000000011f3f7824 */ /* 0x000fe200078e0244 */
[----:B------:R-:W-:Y:S02]  /*6990*/  ISETP.NE.AND P1, PT, R0, 0x4, PT ;  /* 0x000000040000780c */ /* 0x000fe40003f25270 */
[----:B------:R-:W-:Y:S02]  /*69a0*/  ISETP.NE.AND P2, PT, R82, 0x2, PT ;  /* 0x000000025200780c */ /* 0x000fe40003f45270 */
[----:B------:R-:W-:Y:S02]  /*69b0*/  SEL R4, RZ, 0x1, P0 ;  /* 0x00000001ff047807 */ /* 0x000fe40000000000 */
[----:B------:R-:W-:Y:S02]  /*69c0*/  SEL R3, RZ, 0x1, P1 ;  /* 0x00000001ff037807 */ /* 0x000fe40000800000 */
[----:B--2---:R-:W-:Y:S02]  /*69d0*/  SEL R2, RZ, 0x1, P2 ;  /* 0x00000001ff027807 */ /* 0x004fe40001000000 */
[----:B------:R-:W-:Y:S02]  /*69e0*/  @P3 R2UR UR36, R80 ;  /* 0x00000000502432ca */ /* 0x000fe400000e0000 */
[----:B------:R-:W-:Y:S02]  /*69f0*/  LOP3.LUT R83, R83, R4, RZ, 0x3c, !PT ;  /* 0x0000000453537212 */ /* 0x000fe400078e3cff */
[----:B------:R-:W-:Y:S02]  /*6a00*/  LOP3.LUT R84, R84, R3, RZ, 0x3c, !PT ;  /* 0x0000000354547212 */ /* 0x000fe400078e3cff */
[----:B------:R-:W-:Y:S02]  /*6a10*/  LOP3.LUT R85, R85, R2, RZ, 0x3c, !PT ;  /* 0x0000000255557212 */ /* 0x000fe400078e3cff */
[----:B------:R-:W-:Y:S02]  /*6a20*/  SEL R90, R90, RZ, P0 ;  /* 0x000000ff5a5a7207 */ /* 0x000fe40000000000 */
[----:B------:R-:W-:Y:S02]  /*6a30*/  SEL R30, R0, RZ, P1 ;  /* 0x000000ff001e7207 */ /* 0x000fe40000800000 */
[----:B------:R-:W-:Y:S01]  /*6a40*/  SEL R82, R82, RZ, P2 ;  /* 0x000000ff52527207 */ /* 0x000fe20001000000 */
[----:B------:R-:W-:Y:S06]  /*6a50*/  @P3 BRA `(.L_x_117) ;  /* 0xffffffe800783947 */ /* 0x000fec000383ffff */
[----:B------:R-:W-:-:S09]  /*6a60*/  UISETP.NE.AND UP0, UPT, UR45, URZ, UPT ;  /* 0x000000ff2d00728c */ /* 0x000fd2000bf05270 */
[----:B------:R-:W-:Y:S05]  /*6a70*/  BRA.U !UP0, `(.L_x_118) ;  /* 0x0000000108487547 */ /* 0x000fea000b800000 */
[----:B------:R-:W2:Y:S02]  /*6a80*/  LDCU.64 UR4, c[0x0][0x890] ;  /* 0x00011200ff0477ac */ /* 0x000ea40008000a00 */
[----:B--2---:R-:W-:-:S04]  /*6a90*/  UISETP.NE.U32.AND UP0, UPT, UR4, URZ, UPT ;  /* 0x000000ff0400728c */ /* 0x004fc8000bf05070 */
[----:B------:R-:W-:-:S09]  /*6aa0*/  UISETP.NE.AND.EX UP0, UPT, UR5, URZ, UPT, UP0 ;  /* 0x000000ff0500728c */ /* 0x000fd2000bf05300 */
[----:B------:R-:W-:Y:S05]  /*6ab0*/  BRA.U UP0, `(.L_x_119) ;  /* 0x00000001000c7547 */ /* 0x000fea000b800000 */
[----:B------:R-:W-:-:S13]  /*6ac0*/  FSETP.NEU.AND P0, PT, R35, RZ, PT ;  /* 0x000000ff2300720b */ /* 0x000fda0003f0d000 */
[----:B------:R-:W-:Y:S05]  /*6ad0*/  @!P0 EXIT ;  /* 0x000000000000894d */ /* 0x000fea0003800000 */
[----:B------:R-:W-:Y:S05]  /*6ae0*/  BRA `(.L_x_118) ;  /* 0x00000000002c7947 */ /* 0x000fea0003800000 */
.L_x_119:
[----:B------:R-:W-:Y:S01]  /*6af0*/  LOP3.LUT P0, RZ, R70, 0xff, RZ, 0xc0, !PT ;  /* 0x000000ff46ff7812 */ /* 0x000fe2000780c0ff */
[----:B------:R-:W-:-:S12]  /*6b00*/  BSSY.RECONVERGENT B0, `(.L_x_118) ;  /* 0x0000009000007945 */ /* 0x000fd80003800200 */
[----:B------:R-:W-:Y:S05]  /*6b10*/  @P0 BRA `(.L_x_120) ;  /* 0x0000000000140947 */ /* 0x000fea0003800000 */
[----:B------:R-:W2:Y:S02]  /*6b20*/  LDCU.64 UR4, c[0x0][0x888] ;  /* 0x00011100ff0477ac */ /* 0x000ea40008000a00 */
[----:B--2---:R-:W-:-:S04]  /*6b30*/  ISETP.NE.U32.AND P0, PT, RZ, UR4, PT ;  /* 0x00000004ff007c0c */ /* 0x004fc8000bf05070 */
[----:B------:R-:W-:-:S13]  /*6b40*/  ISETP.NE.AND.EX P0, PT, RZ, UR5, PT, P0 ;  /* 0x00000005ff007c0c */ /* 0x000fda000bf05300 */
[----:B------:R-:W-:Y:S05]  /*6b50*/  @!P0 EXIT ;  /* 0x000000000000894d */ /* 0x000fea0003800000 */
[----:B------:R-:W-:Y:S05]  /*6b60*/  BRA `(.L_x_121) ;  /* 0x0000000000087947 */ /* 0x000fea0003800000 */
.L_x_120:
[----:B------:R-:W-:-:S13]  /*6b70*/  FSETP.NEU.AND P0, PT, R35, RZ, PT ;  /* 0x000000ff2300720b */ /* 0x000fda0003f0d000 */
[----:B------:R-:W-:Y:S05]  /*6b80*/  @!P0 EXIT ;  /* 0x000000000000894d */ /* 0x000fea0003800000 */
.L_x_121:
[----:B------:R-:W-:Y:S05]  /*6b90*/  BSYNC.RECONVERGENT B0 ;  /* 0x0000000000007941 */ /* 0x000fea0003800200 */
.L_x_118:
[----:B------:R-:W-:-:S04]  /*6ba0*/  DEPBAR.LE SB0, 0x0 ;  /* 0x000080000000791a */ /* 0x000fc80000000000 */
[----:B------:R-:W-:Y:S05]  /*6bb0*/  EXIT ;  /* 0x000000000000794d */ /* 0x000fea0003800000 */
.L_x_24:
[----:B--2---:R2:W4:Y:S02]  /*6bc0*/  SYNCS.PHASECHK.TRANS64.TRYWAIT P0, [R3+URZ+0x100], R2 ;  /* 0x00010002030075a7 */ /* 0x00452400080011ff */
[----:B----4-:R-:W-:Y:S05]  /*6bd0*/  @!P0 NANOSLEEP.SYNCS 0x989680 ;  /* 0x009896800000895d */ /* 0x010fea0003900000 */
[----:B------:R-:W4:Y:S02]  /*6be0*/  @!P0 SYNCS.PHASECHK.TRANS64 P0, [R3+URZ+0x100], R2 ;  /* 0x00010002030085a7 */ /* 0x000f2400080010ff */
[----:B----4-:R-:W-:Y:S05]  /*6bf0*/  @!P0 BRA `(.L_x_24) ;  /* 0xfffffffc00f08947 */ /* 0x010fea000383ffff */
[----:B------:R-:W-:Y:S05]  /*6c00*/  BRA `(.L_x_122) ;  /* 0xffffffac00047947 */ /* 0x000fea000383ffff */
.L_x_27:
[----:B-1----:R-:W-:-:S07]  /*6c10*/  MOV R2, UR33 ;  /* 0x0000002100027c02 */ /* 0x002fce0008000f00 */
.L_x_123:
[----:B-1----:R1:W2:Y:S02]  /*6c20*/  SYNCS.PHASECHK.TRANS64.TRYWAIT P0, [R2+URZ+0x30], R5 ;  /* 0x00003005020075a7 */ /* 0x0022a400080011ff */
[----:B--2---:R-:W-:Y:S05]  /*6c30*/  @!P0 NANOSLEEP.SYNCS 0x989680 ;  /* 0x009896800000895d */ /* 0x004fea0003900000 */
[----:B------:R-:W2:Y:S02]  /*6c40*/  @!P0 SYNCS.PHASECHK.TRANS64 P0, [R2+URZ+0x30], R5 ;  /* 0x00003005020085a7 */ /* 0x000ea400080010ff */
[----:B--2---:R-:W-:Y:S05]  /*6c50*/  @!P0 BRA `(.L_x_123) ;  /* 0xfffffffc00f08947 */ /* 0x004fea000383ffff */
[----:B------:R-:W-:Y:S05]  /*6c60*/  BRA `(.L_x_26) ;  /* 0xffffffac006c7947 */ /* 0x000fea000383ffff */
.L_x_34:
[----:B-1----:R-:W-:-:S07]  /*6c70*/  MOV R2, UR33 ;  /* 0x0000002100027c02 */ /* 0x002fce0008000f00 */
.L_x_124:
[----:B-1----:R1:W2:Y:S02]  /*6c80*/  SYNCS.PHASECHK.TRANS64.TRYWAIT P0, [R2+URZ+0x30], R5 ;  /* 0x00003005020075a7 */ /* 0x0022a400080011ff */
[----:B--2---:R-:W-:Y:S05]  /*6c90*/  @!P0 NANOSLEEP.SYNCS 0x989680 ;  /* 0x009896800000895d */ /* 0x004fea0003900000 */
[----:B------:R-:W2:Y:S02]  /*6ca0*/  @!P0 SYNCS.PHASECHK.TRANS64 P0, [R2+URZ+0x30], R5 ;  /* 0x00003005020085a7 */ /* 0x000ea400080010ff */
[----:B--2---:R-:W-:Y:S05]  /*6cb0*/  @!P0 BRA `(.L_x_124) ;  /* 0xfffffffc00f08947 */ /* 0x004fea000383ffff */
[----:B------:R-:W-:Y:S05]  /*6cc0*/  BRA `(.L_x_33) ;  /* 0xffffffb000587947 */ /* 0x000fea000383ffff */
.L_x_39:
[----:B-1----:R1:W2:Y:S02]  /*6cd0*/  SYNCS.PHASECHK.TRANS64.TRYWAIT P0, [R2+URZ+0x90], R3 ;  /* 0x00009003020075a7 */ /* 0x0022a400080011ff */
[----:B--2---:R-:W-:Y:S05]  /*6ce0*/  @!P0 NANOSLEEP.SYNCS 0x989680 ;  /* 0x009896800000895d */ /* 0x004fea0003900000 */
[----:B------:R-:W2:Y:S02]  /*6cf0*/  @!P0 SYNCS.PHASECHK.TRANS64 P0, [R2+URZ+0x90], R3 ;  /* 0x00009003020085a7 */ /* 0x000ea400080010ff */
[----:B--2---:R-:W-:Y:S05]  /*6d00*/  @!P0 BRA `(.L_x_39) ;  /* 0xfffffffc00f08947 */ /* 0x004fea000383ffff */
[----:B------:R-:W-:Y:S05]  /*6d10*/  BRA `(.L_x_125) ;  /* 0xffffffb400247947 */ /* 0x000fea000383ffff */
.L_x_43:
[----:B---3--:R-:W-:-:S07]  /*6d20*/  MOV R0, UR5 ;  /* 0x0000000500007c02 */ /* 0x008fce0008000f00 */
.L_x_126:
[----:B-1----:R1:W2:Y:S02]  /*6d30*/  SYNCS.PHASECHK.TRANS64.TRYWAIT P0, [R0+URZ], R3 ;  /* 0x00000003000075a7 */ /* 0x0022a400080011ff */
[----:B--2---:R-:W-:Y:S05]  /*6d40*/  @!P0 NANOSLEEP.SYNCS 0x989680 ;  /* 0x009896800000895d */ /* 0x004fea0003900000 */
[----:B------:R-:W2:Y:S02]  /*6d50*/  @!P0 SYNCS.PHASECHK.TRANS64 P0, [R0+URZ], R3 ;  /* 0x00000003000085a7 */ /* 0x000ea400080010ff */
[----:B--2---:R-:W-:Y:S05]  /*6d60*/  @!P0 BRA `(.L_x_126) ;  /* 0xfffffffc00f08947 */ /* 0x004fea000383ffff */
[----:B------:R-:W-:Y:S05]  /*6d70*/  BRA `(.L_x_127) ;  /* 0xffffffb800947947 */ /* 0x000fea000383ffff */
.L_x_44:
[----:B---3--:R-:W-:-:S07]  /*6d80*/  MOV R0, UR5 ;  /* 0x0000000500007c02 */ /* 0x008fce0008000f00 */
.L_x_128:
[----:B-1----:R1:W2:Y:S02]  /*6d90*/  SYNCS.PHASECHK.TRANS64.TRYWAIT P0, [R0+URZ], R3 ;  /* 0x00000003000075a7 */ /* 0x0022a400080011ff */
[----:B--2---:R-:W-:Y:S05]  /*6da0*/  @!P0 NANOSLEEP.SYNCS 0x989680 ;  /* 0x009896800000895d */ /* 0x004fea0003900000 */
[----:B------:R-:W2:Y:S02]  /*6db0*/  @!P0 SYNCS.PHASECHK.TRANS64 P0, [R0+URZ], R3 ;  /* 0x00000003000085a7 */ /* 0x000ea400080010ff */
[----:B--2---:R-:W-:Y:S05]  /*6dc0*/  @!P0 BRA `(.L_x_128) ;  /* 0xfffffffc00f08947 */ /* 0x004fea000383ffff */
[----:B------:R-:W-:Y:S05]  /*6dd0*/  BRA `(.L_x_129) ;  /* 0xffffffb800a07947 */ /* 0x000fea000383ffff */
.L_x_45:
[----:B---3--:R-:W-:-:S07]  /*6de0*/  MOV R0, UR5 ;  /* 0x0000000500007c02 */ /* 0x008fce0008000f00 */
.L_x_130:
[----:B-1----:R1:W2:Y:S02]  /*6df0*/  SYNCS.PHASECHK.TRANS64.TRYWAIT P0, [R0+URZ], R3 ;  /* 0x00000003000075a7 */ /* 0x0022a400080011ff */
[----:B--2---:R-:W-:Y:S05]  /*6e00*/  @!P0 NANOSLEEP.SYNCS 0x989680 ;  /* 0x009896800000895d */ /* 0x004fea0003900000 */
[----:B------:R-:W2:Y:S02]  /*6e10*/  @!P0 SYNCS.PHASECHK.TRANS64 P0, [R0+URZ], R3 ;  /* 0x00000003000085a7 */ /* 0x000ea400080010ff */
[----:B--2---:R-:W-:Y:S05]  /*6e20*/  @!P0 BRA `(.L_x_130) ;  /* 0xfffffffc00f08947 */ /* 0x004fea000383ffff */
[----:B------:R-:W-:Y:S05]  /*6e30*/  BRA `(.L_x_131) ;  /* 0xffffffb800ac7947 */ /* 0x000fea000383ffff */
.L_x_46:
[----:B---3--:R-:W-:-:S07]  /*6e40*/  MOV R0, UR5 ;  /* 0x0000000500007c02 */ /* 0x008fce0008000f00 */
.L_x_132:
[----:B-1----:R1:W2:Y:S02]  /*6e50*/  SYNCS.PHASECHK.TRANS64.TRYWAIT P0, [R0+URZ], R3 ;  /* 0x00000003000075a7 */ /* 0x0022a400080011ff */
[----:B--2---:R-:W-:Y:S05]  /*6e60*/  @!P0 NANOSLEEP.SYNCS 0x989680 ;  /* 0x009896800000895d */ /* 0x004fea0003900000 */
[----:B------:R-:W2:Y:S02]  /*6e70*/  @!P0 SYNCS.PHASECHK.TRANS64 P0, [R0+URZ], R3 ;  /* 0x00000003000085a7 */ /* 0x000ea400080010ff */
[----:B--2---:R-:W-:Y:S05]  /*6e80*/  @!P0 BRA `(.L_x_132) ;  /* 0xfffffffc00f08947 */ /* 0x004fea000383ffff */
[----:B------:R-:W-:Y:S05]  /*6e90*/  BRA `(.L_x_133) ;  /* 0xffffffb800b87947 */ /* 0x000fea000383ffff */
.L_x_47:
[----:B---3--:R-:W-:-:S07]  /*6ea0*/  MOV R0, UR5 ;  /* 0x0000000500007c02 */ /* 0x008fce0008000f00 */
.L_x_134:
[----:B-1----:R1:W2:Y:S02]  /*6eb0*/  SYNCS.PHASECHK.TRANS64.TRYWAIT P0, [R0+URZ], R3 ;  /* 0x00000003000075a7 */ /* 0x0022a400080011ff */
[----:B--2---:R-:W-:Y:S05]  /*6ec0*/  @!P0 NANOSLEEP.SYNCS 0x989680 ;  /* 0x009896800000895d */ /* 0x004fea0003900000 */
[----:B------:R-:W2:Y:S02]  /*6ed0*/  @!P0 SYNCS.PHASECHK.TRANS64 P0, [R0+URZ], R3 ;  /* 0x00000003000085a7 */ /* 0x000ea400080010ff */
[----:B--2---:R-:W-:Y:S05]  /*6ee0*/  @!P0 BRA `(.L_x_134) ;  /* 0xfffffffc00f08947 */ /* 0x004fea000383ffff */
[----:B------:R-:W-:Y:S05]  /*6ef0*/  BRA `(.L_x_135) ;  /* 0xffffffb800c47947 */ /* 0x000fea000383ffff */
.L_x_50:
[----:B-1----:R1:W2:Y:S02]  /*6f00*/  SYNCS.PHASECHK.TRANS64.TRYWAIT P0, [R0+URZ+0xf0], R5 ;  /* 0x0000f005000075a7 */ /* 0x0022a400080011ff */
[----:B--2---:R-:W-:Y:S05]  /*6f10*/  @!P0 NANOSLEEP.SYNCS 0x989680 ;  /* 0x009896800000895d */ /* 0x004fea0003900000 */
[----:B------:R-:W2:Y:S02]  /*6f20*/  @!P0 SYNCS.PHASECHK.TRANS64 P0, [R0+URZ+0xf0], R5 ;  /* 0x0000f005000085a7 */ /* 0x000ea400080010ff */
[----:B--2---:R-:W-:Y:S05]  /*6f30*/  @!P0 BRA `(.L_x_50) ;  /* 0xfffffffc00f08947 */ /* 0x004fea000383ffff */
[----:B------:R-:W-:Y:S05]  /*6f40*/  BRA `(.L_x_136) ;  /* 0xffffffbc00247947 */ /* 0x000fea000383ffff */
.L_x_51:
[----:B------:R-:W-:-:S07]  /*6f50*/  MOV R0, UR5 ;  /* 0x0000000500007c02 */ /* 0x000fce0008000f00 */
.L_x_137:
[----:B-1----:R1:W2:Y:S02]  /*6f60*/  SYNCS.PHASECHK.TRANS64.TRYWAIT P0, [R0+URZ+0xa0], R7 ;  /* 0x0000a007000075a7 */ /* 0x0022a400080011ff */
[----:B--2---:R-:W-:Y:S05]  /*6f70*/  @!P0 NANOSLEEP.SYNCS 0x989680 ;  /* 0x009896800000895d */ /* 0x004fea0003900000 */
[----:B------:R-:W2:Y:S02]  /*6f80*/  @!P0 SYNCS.PHASECHK.TRANS64 P0, [R0+URZ+0xa0], R7 ;  /* 0x0000a007000085a7 */ /* 0x000ea400080010ff */
[----:B--2---:R-:W-:Y:S05]  /*6f90*/  @!P0 BRA `(.L_x_137) ;  /* 0xfffffffc00f08947 */ /* 0x004fea000383ffff */
[----:B------:R-:W-:Y:S05]  /*6fa0*/  BRA `(.L_x_138) ;  /* 0xffffffbc00347947 */ /* 0x000fea000383ffff */
.L_x_52:
[----:B-1----:R1:W2:Y:S02]  /*6fb0*/  SYNCS.PHASECHK.TRANS64.TRYWAIT P1, [R0+URZ+0x90], R5 ;  /* 0x00009005000075a7 */ /* 0x0022a400080211ff */
[----:B--2---:R-:W-:Y:S05]  /*6fc0*/  @!P1 NANOSLEEP.SYNCS 0x989680 ;  /* 0x009896800000995d */ /* 0x004fea0003900000 */
[----:B------:R-:W2:Y:S02]  /*6fd0*/  @!P1 SYNCS.PHASECHK.TRANS64 P1, [R0+URZ+0x90], R5 ;  /* 0x00009005000095a7 */ /* 0x000ea400080210ff */
[----:B--2---:R-:W-:Y:S05]  /*6fe0*/  @!P1 BRA `(.L_x_52) ;  /* 0xfffffffc00f09947 */ /* 0x004fea000383ffff */
[----:B------:R-:W-:Y:S05]  /*6ff0*/  BRA `(.L_x_139) ;  /* 0xffffffbc00647947 */ /* 0x000fea000383ffff */
.L_x_55:
[----:B------:R-:W-:-:S07]  /*7000*/  MOV R0, UR5 ;  /* 0x0000000500007c02 */ /* 0x000fce0008000f00 */
.L_x_140:
[----:B-1----:R1:W2:Y:S02]  /*7010*/  SYNCS.PHASECHK.TRANS64.TRYWAIT P0, [R0+URZ+0xa0], R3 ;  /* 0x0000a003000075a7 */ /* 0x0022a400080011ff */
[----:B--2---:R-:W-:Y:S05]  /*7020*/  @!P0 NANOSLEEP.SYNCS 0x989680 ;  /* 0x009896800000895d */ /* 0x004fea0003900000 */
[----:B------:R-:W2:Y:S02]  /*7030*/  @!P0 SYNCS.PHASECHK.TRANS64 P0, [R0+URZ+0xa0], R3 ;  /* 0x0000a003000085a7 */ /* 0x000ea400080010ff */
[----:B--2---:R-:W-:Y:S05]  /*7040*/  @!P0 BRA `(.L_x_140) ;  /* 0xfffffffc00f08947 */ /* 0x004fea000383ffff */
[----:B------:R-:W-:Y:S05]  /*7050*/  BRA `(.L_x_54) ;  /* 0xffffffbc00b87947 */ /* 0x000fea000383ffff */
.L_x_64:
[----:B-1----:R-:W-:-:S04]  /*7060*/  MOV R4, UR6 ;  /* 0x0000000600047c02 */ /* 0x002fc80008000f00 */
[----:B------:R1:W2:Y:S03]  /*7070*/  SYNCS.PHASECHK.TRANS64.TRYWAIT P0, [R4+URZ+0x8], R5 ;  /* 0x00000805040075a7 */ /* 0x0002a600080011ff */
[----:B--2---:R-:W-:Y:S05]  /*7080*/  @!P0 NANOSLEEP.SYNCS 0x989680 ;  /* 0x009896800000895d */ /* 0x004fea0003900000 */
[----:B------:R-:W2:Y:S02]  /*7090*/  @!P0 SYNCS.PHASECHK.TRANS64 P0, [R4+URZ+0x8], R5 ;  /* 0x00000805040085a7 */ /* 0x000ea400080010ff */
[----:B--2---:R-:W-:Y:S05]  /*70a0*/  @!P0 BRA `(.L_x_64) ;  /* 0xfffffffc00ec8947 */ /* 0x004fea000383ffff */
[----:B------:R-:W-:Y:S05]  /*70b0*/  BRA `(.L_x_63) ;  /* 0xffffffc0006c7947 */ /* 0x000fea000383ffff */
.L_x_66:
[----:B------:R-:W-:Y:S01]  /*70c0*/  BSSY B0, `(.L_x_141) ;  /* 0x0000006000007945 */ /* 0x000fe20003800000 */
[----:B------:R-:W-:-:S07]  /*70d0*/  MOV R15, 0xffffffff ;  /* 0xffffffff000f7802 */ /* 0x000fce0000000f00 */
[----:B-1---5:R-:W-:Y:S05]  /*70e0*/  WARPSYNC.COLLECTIVE R15, `(.L_x_142) ;  /* 0x000000000f0c7348 */ /* 0x022fea0003c00000 */
[----:B------:R-:W-:Y:S02]  /*70f0*/  ELECT P6, UR79, PT ;  /* 0x00000000004f782f */ /* 0x000fe400038c0000 */
[----:B------:R-:W-:Y:S01]  /*7100*/  MOV R14, UR79 ;  /* 0x0000004f000e7c02 */ /* 0x000fe20008000f00 */
[----:B-1---5:R-:W-:Y:S10]  /*7110*/  ENDCOLLECTIVE ;  /* 0x000000000000791b */ /* 0x022ff40003800000 */
.L_x_142:
[----:B------:R-:W-:Y:S05]  /*7120*/  BSYNC B0 ;  /* 0x0000000000007941 */ /* 0x000fea0003800000 */
.L_x_141:
[----:B------:R-:W-:Y:S05]  /*7130*/  BRA `(.L_x_143) ;  /* 0xffffffc0009c7947 */ /* 0x000fea000383ffff */
.L_x_68:
[----:B-1----:R-:W-:-:S04]  /*7140*/  MOV R2, UR6 ;  /* 0x0000000600027c02 */ /* 0x002fc80008000f00 */
[----:B------:R1:W2:Y:S03]  /*7150*/  SYNCS.PHASECHK.TRANS64.TRYWAIT P0, [R2+URZ+0x8], R3 ;  /* 0x00000803020075a7 */ /* 0x0002a600080011ff */
[----:B--2---:R-:W-:Y:S05]  /*7160*/  @!P0 NANOSLEEP.SYNCS 0x989680 ;  /* 0x009896800000895d */ /* 0x004fea0003900000 */
[----:B------:R-:W2:Y:S02]  /*7170*/  @!P0 SYNCS.PHASECHK.TRANS64 P0, [R2+URZ+0x8], R3 ;  /* 0x00000803020085a7 */ /* 0x000ea400080010ff */
[----:B--2---:R-:W-:Y:S05]  /*7180*/  @!P0 BRA `(.L_x_68) ;  /* 0xfffffffc00ec8947 */ /* 0x004fea000383ffff */
[----:B------:R-:W-:Y:S05]  /*7190*/  BRA `(.L_x_67) ;  /* 0xffffffc000a07947 */ /* 0x000fea000383ffff */
.L_x_69:
[----:B-1----:R1:W2:Y:S02]  /*71a0*/  SYNCS.PHASECHK.TRANS64.TRYWAIT P0, [R0+URZ+0x90], R5 ;  /* 0x00009005000075a7 */ /* 0x0022a400080011ff */
[----:B--2---:R-:W-:Y:S05]  /*71b0*/  @!P0 NANOSLEEP.SYNCS 0x989680 ;  /* 0x009896800000895d */ /* 0x004fea0003900000 */
[----:B------:R-:W2:Y:S02]  /*71c0*/  @!P0 SYNCS.PHASECHK.TRANS64 P0, [R0+URZ+0x90], R5 ;  /* 0x00009005000085a7 */ /* 0x000ea400080010ff */
[----:B--2---:R-:W-:Y:S05]  /*71d0*/  @!P0 BRA `(.L_x_69) ;  /* 0xfffffffc00f08947 */ /* 0x004fea000383ffff */
[----:B------:R-:W-:Y:S05]  /*71e0*/  BRA `(.L_x_144) ;  /* 0xffffffc400ac7947 */ /* 0x000fea000383ffff */
.L_x_71:
[----:B------:R-:W-:-:S07]  /*71f0*/  MOV R0, UR8 ;  /* 0x0000000800007c02 */ /* 0x000fce0008000f00 */
.L_x_145:
[----:B-1----:R1:W2:Y:S02]  /*7200*/  SYNCS.PHASECHK.TRANS64.TRYWAIT P0, [R0+URZ+0xd0], R5 ;  /* 0x0000d005000075a7 */ /* 0x0022a400080011ff */
[----:B--2---:R-:W-:Y:S05]  /*7210*/  @!P0 NANOSLEEP.SYNCS 0x989680 ;  /* 0x009896800000895d */ /* 0x004fea0003900000 */
[----:B------:R-:W2:Y:S02]  /*7220*/  @!P0 SYNCS.PHASECHK.TRANS64 P0, [R0+URZ+0xd0], R5 ;  /* 0x0000d005000085a7 */ /* 0x000ea400080010ff */
[----:B--2---:R-:W-:Y:S05]  /*7230*/  @!P0 BRA `(.L_x_145) ;  /* 0xfffffffc00f08947 */ /* 0x004fea000383ffff */
[----:B------:R-:W-:Y:S05]  /*7240*/  BRA `(.L_x_146) ;  /* 0xffffffc400f87947 */ /* 0x000fea000383ffff */
.L_x_74:
[----:B------:R-:W-:Y:S07]  /*7250*/  MOV R0, UR14 ;  /* 0x0000000e00007c02 */ /* 0x000fee0008000f00 */
.L_x_147:
[----:B-1----:R1:W2:Y:S02]  /*7260*/  SYNCS.PHASECHK.TRANS64.TRYWAIT P0, [R0+URZ], R5 ;  /* 0x00000005000075a7 */ /* 0x0022a400080011ff */
[----:B--2---:R-:W-:Y:S05]  /*7270*/  @!P0 NANOSLEEP.SYNCS 0x989680 ;  /* 0x009896800000895d */ /* 0x004fea0003900000 */
[----:B------:R-:W2:Y:S02]  /*7280*/  @!P0 SYNCS.PHASECHK.TRANS64 P0, [R0+URZ], R5 ;  /* 0x00000005000085a7 */ /* 0x000ea400080010ff */
[----:B--2---:R-:W-:Y:S05]  /*7290*/  @!P0 BRA `(.L_x_147) ;  /* 0xfffffffc00f08947 */ /* 0x004fea000383ffff */
[----:B------:R-:W-:Y:S05]  /*72a0*/  BRA `(.L_x_73) ;  /* 0xffffffc8000c7947 */ /* 0x000fea000383ffff */
.L_x_78:
[----:B-1----:R-:W-:-:S07]  /*72b0*/  MOV R0, UR8 ;  /* 0x0000000800007c02 */ /* 0x002fce0008000f00 */
.L_x_148:
[----:B-1----:R1:W2:Y:S02]  /*72c0*/  SYNCS.PHASECHK.TRANS64.TRYWAIT P0, [R0+URZ], R3 ;  /* 0x00000003000075a7 */ /* 0x0022a400080011ff */
[----:B--2---:R-:W-:Y:S05]  /*72d0*/  @!P0 NANOSLEEP.SYNCS 0x989680 ;  /* 0x009896800000895d */ /* 0x004fea0003900000 */
[----:B------:R-:W2:Y:S02]  /*72e0*/  @!P0 SYNCS.PHASECHK.TRANS64 P0, [R0+URZ], R3 ;  /* 0x00000003000085a7 */ /* 0x000ea400080010ff */
[----:B--2---:R-:W-:Y:S05]  /*72f0*/  @!P0 BRA `(.L_x_148) ;  /* 0xfffffffc00f08947 */ /* 0x004fea000383ffff */
[----:B------:R-:W-:Y:S05]  /*7300*/  BRA `(.L_x_149) ;  /* 0xffffffcc00507947 */ /* 0x000fea000383ffff */
.L_x_79:
[----:B------:R-:W-:-:S07]  /*7310*/  MOV R0, UR8 ;  /* 0x0000000800007c02 */ /* 0x000fce0008000f00 */
.L_x_150:
[----:B-1----:R1:W2:Y:S02]  /*7320*/  SYNCS.PHASECHK.TRANS64.TRYWAIT P0, [R0+URZ], R3 ;  /* 0x00000003000075a7 */ /* 0x0022a400080011ff */
[----:B--2---:R-:W-:Y:S05]  /*7330*/  @!P0 NANOSLEEP.SYNCS 0x989680 ;  /* 0x009896800000895d */ /* 0x004fea0003900000 */
[----:B------:R-:W2:Y:S02]  /*7340*/  @!P0 SYNCS.PHASECHK.TRANS64 P0, [R0+URZ], R3 ;  /* 0x00000003000085a7 */ /* 0x000ea400080010ff */
[----:B--2---:R-:W-:Y:S05]  /*7350*/  @!P0 BRA `(.L_x_150) ;  /* 0xfffffffc00f08947 */ /* 0x004fea000383ffff */
[----:B------:R-:W-:Y:S05]  /*7360*/  BRA `(.L_x_151) ;  /* 0xffffffcc005c7947 */ /* 0x000fea000383ffff */
.L_x_80:
[----:B------:R-:W-:-:S07]  /*7370*/  MOV R0, UR8 ;  /* 0x0000000800007c02 */ /* 0x000fce0008000f00 */
.L_x_152:
[----:B-1----:R1:W2:Y:S02]  /*7380*/  SYNCS.PHASECHK.TRANS64.TRYWAIT P0, [R0+URZ], R3 ;  /* 0x00000003000075a7 */ /* 0x0022a400080011ff */
[----:B--2---:R-:W-:Y:S05]  /*7390*/  @!P0 NANOSLEEP.SYNCS 0x989680 ;  /* 0x009896800000895d */ /* 0x004fea0003900000 */
[----:B------:R-:W2:Y:S02]  /*73a0*/  @!P0 SYNCS.PHASECHK.TRANS64 P0, [R0+URZ], R3 ;  /* 0x00000003000085a7 */ /* 0x000ea400080010ff */
[----:B--2---:R-:W-:Y:S05]  /*73b0*/  @!P0 BRA `(.L_x_152) ;  /* 0xfffffffc00f08947 */ /* 0x004fea000383ffff */
[----:B------:R-:W-:Y:S05]  /*73c0*/  BRA `(.L_x_153) ;  /* 0xffffffcc00687947 */ /* 0x000fea000383ffff */
.L_x_83:
[----:B------:R-:W-:-:S07]  /*73d0*/  MOV R0, UR7 ;  /* 0x0000000700007c02 */ /* 0x000fce0008000f00 */
.L_x_154:
[----:B-1----:R1:W2:Y:S02]  /*73e0*/  SYNCS.PHASECHK.TRANS64.TRYWAIT P1, [R0+URZ+0x110], R3 ;  /* 0x00011003000075a7 */ /* 0x0022a400080211ff */
[----:B--2---:R-:W-:Y:S05]  /*73f0*/  @!P1 NANOSLEEP.SYNCS 0x989680 ;  /* 0x009896800000995d */ /* 0x004fea0003900000 */
[----:B------:R-:W2:Y:S02]  /*7400*/  @!P1 SYNCS.PHASECHK.TRANS64 P1, [R0+URZ+0x110], R3 ;  /* 0x00011003000095a7 */ /* 0x000ea400080210ff */
[----:B--2---:R-:W-:Y:S05]  /*7410*/  @!P1 BRA `(.L_x_154) ;  /* 0xfffffffc00f09947 */ /* 0x004fea000383ffff */
[----:B------:R-:W-:Y:S05]  /*7420*/  BRA `(.L_x_155) ;  /* 0xffffffcc00b47947 */ /* 0x000fea000383ffff */
.L_x_88:
[----:B--2---:R2:W4:Y:S02]  /*7430*/  SYNCS.PHASECHK.TRANS64.TRYWAIT P0, [R0+URZ+0x90], R3 ;  /* 0x00009003000075a7 */ /* 0x00452400080011ff */
[----:B----4-:R-:W-:Y:S05]  /*7440*/  @!P0 NANOSLEEP.SYNCS 0x989680 ;  /* 0x009896800000895d */ /* 0x010fea0003900000 */
[----:B------:R-:W4:Y:S02]  /*7450*/  @!P0 SYNCS.PHASECHK.TRANS64 P0, [R0+URZ+0x90], R3 ;  /* 0x00009003000085a7 */ /* 0x000f2400080010ff */
[----:B----4-:R-:W-:Y:S05]  /*7460*/  @!P0 BRA `(.L_x_88) ;  /* 0xfffffffc00f08947 */ /* 0x010fea000383ffff */
[----:B------:R-:W-:Y:S05]  /*7470*/  BRA `(.L_x_156) ;  /* 0xffffffd000b47947 */ /* 0x000fea000383ffff */
.L_x_91:
[----:B------:R-:W-:Y:S07]  /*7480*/  MOV R0, UR6 ;  /* 0x0000000600007c02 */ /* 0x000fee0008000f00 */
.L_x_157:
[----:B--2---:R2:W4:Y:S02]  /*7490*/  SYNCS.PHASECHK.TRANS64.TRYWAIT P0, [R0+URZ+0x88], R3 ;  /* 0x00008803000075a7 */ /* 0x00452400080011ff */
[----:B----4-:R-:W-:Y:S05]  /*74a0*/  @!P0 NANOSLEEP.SYNCS 0x989680 ;  /* 0x009896800000895d */ /* 0x010fea0003900000 */
[----:B------:R-:W4:Y:S02]  /*74b0*/  @!P0 SYNCS.PHASECHK.TRANS64 P0, [R0+URZ+0x88], R3 ;  /* 0x00008803000085a7 */ /* 0x000f2400080010ff */
[----:B----4-:R-:W-:Y:S05]  /*74c0*/  @!P0 BRA `(.L_x_157) ;  /* 0xfffffffc00f08947 */ /* 0x010fea000383ffff */
[----:B------:R-:W-:Y:S05]  /*74d0*/  BRA `(.L_x_90) ;  /* 0xffffffd4009c7947 */ /* 0x000fea000383ffff */
.L_x_94:
[----:B------:R-:W-:Y:S07]  /*74e0*/  MOV R3, UR13 ;  /* 0x0000000d00037c02 */ /* 0x000fee0008000f00 */
.L_x_158:
[----:B-1----:R1:W2:Y:S02]  /*74f0*/  SYNCS.PHASECHK.TRANS64.TRYWAIT P2, [R3+URZ+0x70], R12 ;  /* 0x0000700c030075a7 */ /* 0x0022a400080411ff */
[----:B--2---:R-:W-:Y:S05]  /*7500*/  @!P2 NANOSLEEP.SYNCS 0x989680 ;  /* 0x009896800000a95d */ /* 0x004fea0003900000 */
[----:B------:R-:W2:Y:S02]  /*7510*/  @!P2 SYNCS.PHASECHK.TRANS64 P2, [R3+URZ+0x70], R12 ;  /* 0x0000700c0300a5a7 */ /* 0x000ea400080410ff */
[----:B--2---:R-:W-:Y:S05]  /*7520*/  @!P2 BRA `(.L_x_158) ;  /* 0xfffffffc00f0a947 */ /* 0x004fea000383ffff */
[----:B------:R-:W-:Y:S05]  /*7530*/  BRA `(.L_x_159) ;  /* 0xffffffd800387947 */ /* 0x000fea000383ffff */
.L_x_96:
[----:B------:R-:W-:-:S07]  /*7540*/  MOV R0, UR4 ;  /* 0x0000000400007c02 */ /* 0x000fce0008000f00 */
.L_x_160:
[----:B-1----:R1:W4:Y:S02]  /*7550*/  SYNCS.PHASECHK.TRANS64.TRYWAIT P0, [R0+URZ], R3 ;  /* 0x00000003000075a7 */ /* 0x00232400080011ff */
[----:B----4-:R-:W-:Y:S05]  /*7560*/  @!P0 NANOSLEEP.SYNCS 0x989680 ;  /* 0x009896800000895d */ /* 0x010fea0003900000 */
[----:B------:R-:W4:Y:S02]  /*7570*/  @!P0 SYNCS.PHASECHK.TRANS64 P0, [R0+URZ], R3 ;  /* 0x00000003000085a7 */ /* 0x000f2400080010ff */
[----:B----4-:R-:W-:Y:S05]  /*7580*/  @!P0 BRA `(.L_x_160) ;  /* 0xfffffffc00f08947 */ /* 0x010fea000383ffff */
[----:B------:R-:W-:Y:S05]  /*7590*/  BRA `(.L_x_161) ;  /* 0xffffffd800d47947 */ /* 0x000fea000383ffff */
.L_x_98:
[----:B--2---:R2:W4:Y:S02]  /*75a0*/  SYNCS.PHASECHK.TRANS64.TRYWAIT P0, [R0+URZ+0x90], R3 ;  /* 0x00009003000075a7 */ /* 0x00452400080011ff */
[----:B----4-:R-:W-:Y:S05]  /*75b0*/  @!P0 NANOSLEEP.SYNCS 0x989680 ;  /* 0x009896800000895d */ /* 0x010fea0003900000 */
[----:B------:R-:W4:Y:S02]  /*75c0*/  @!P0 SYNCS.PHASECHK.TRANS64 P0, [R0+URZ+0x90], R3 ;  /* 0x00009003000085a7 */ /* 0x000f2400080010ff */
[----:B----4-:R-:W-:Y:S05]  /*75d0*/  @!P0 BRA `(.L_x_98) ;  /* 0xfffffffc00f08947 */ /* 0x010fea000383ffff */
[----:B------:R-:W-:Y:S05]  /*75e0*/  BRA `(.L_x_162) ;  /* 0xffffffdc00a87947 */ /* 0x000fea000383ffff */
.L_x_108:
[----:B-1----:R1:W2:Y:S02]  /*75f0*/  SYNCS.PHASECHK.TRANS64.TRYWAIT P0, [R3+URZ+0x60], R0 ;  /* 0x00006000030075a7 */ /* 0x0022a400080011ff */
[----:B--2---:R-:W-:Y:S05]  /*7600*/  @!P0 NANOSLEEP.SYNCS 0x989680 ;  /* 0x009896800000895d */ /* 0x004fea0003900000 */
[----:B------:R-:W2:Y:S02]  /*7610*/  @!P0 SYNCS.PHASECHK.TRANS64 P0, [R3+URZ+0x60], R0 ;  /* 0x00006000030085a7 */ /* 0x000ea400080010ff */
[----:B--2---:R-:W-:Y:S05]  /*7620*/  @!P0 BRA `(.L_x_108) ;  /* 0xfffffffc00f08947 */ /* 0x004fea000383ffff */
[----:B------:R-:W-:Y:S05]  /*7630*/  BRA `(.L_x_107) ;  /* 0xffffffe800a07947 */ /* 0x000fea000383ffff */
.L_x_110:
[----:B------:R1:W1:Y:S02]  /*7640*/  SYNCS.PHASECHK.TRANS64.TRYWAIT P1, [R76+URZ+0xb0], R5 ;  /* 0x0000b0054c0075a7 */ /* 0x00026400080211ff */
[----:B-1----:R-:W-:Y:S05]  /*7650*/  @!P1 NANOSLEEP.SYNCS 0x989680 ;  /* 0x009896800000995d */ /* 0x002fea0003900000 */
[----:B------:R-:W1:Y:S02]  /*7660*/  @!P1 SYNCS.PHASECHK.TRANS64 P1, [R76+URZ+0xb0], R5 ;  /* 0x0000b0054c0095a7 */ /* 0x000e6400080210ff */
[----:B-1----:R-:W-:Y:S05]  /*7670*/  @!P1 BRA `(.L_x_110) ;  /* 0xfffffffc00f09947 */ /* 0x002fea000383ffff */
[----:B------:R-:W-:Y:S05]  /*7680*/  BRA `(.L_x_109) ;  /* 0xffffffe800b47947 */ /* 0x000fea000383ffff */
        .weak           $__internal_0_$__cuda_sm10x_tcgen05_guardrail_trap_col_being_dealloced_not_returned_by_alloc
        .type           $__internal_0_$__cuda_sm10x_tcgen05_guardrail_trap_col_being_dealloced_not_returned_by_alloc,@function
        .size           $__internal_0_$__cuda_sm10x_tcgen05_guardrail_trap_col_being_dealloced_not_returned_by_alloc,($__internal_1_$__cuda_sm10x_tcgen05_guardrail_trap_phase_invalid_during_alloc - $__internal_0_$__cuda_sm10x_tcgen05_guardrail_trap_col_being_dealloced_not_returned_by_alloc)
$__internal_0_$__cuda_sm10x_tcgen05_guardrail_trap_col_being_dealloced_not_returned_by_alloc:
[----:B------:R-:W-:Y:S05]  /*7690*/  BPT.TRAP 0x1 ;  /* 0x000000040000795c */ /* 0x000fea0000300000 */
[----:B------:R-:W-:-:S04]  /*76a0*/  HFMA2 R3, -RZ, RZ, 0, 0 ;  /* 0x00000000ff037431 */ /* 0x000fc800000001ff */
[----:B------:R-:W-:Y:S05]  /*76b0*/  RET.REL.NODEC R2 `(_ZN7cutlass13device_kernelINS_4gemm6kernel13GemmUniversalIN4cute5tupleIJiiiiEEENS1_10collective13CollectiveMmaINS1_35MainloopSm100TmaUmmaWarpSpecializedILi6ELi2ELi4ENS5_IJNS4_1CILi2EEENSA_ILi1EEESC_EEEEENS5_IJNSA_ILi256EEENSA_ILi16EEENSA_ILi128EEEEEENS_6half_tENS5_IJlSC_lEEESJ_SK_NS4_8TiledMMAINS4_8MMA_AtomIJNS4_26SM100_MMA_F16BF16_2x1SM_SSISJ_SJ_fLi256ELi16ELNS4_4UMMA5MajorE0ELSP_0ELNSO_7ScaleInE0ELSQ_0EEEEEENS4_6LayoutINS5_IJSC_SC_SC_EEENS5_IJNSA_ILi0EEESV_SV_EEEEENS5_IJNS4_10UnderscoreESY_SY_EEEEENS4_18SM100_TMA_2SM_LOADENS4_14ComposedLayoutINS4_7SwizzleILi3ELi4ELi3EEENS4_18smem_ptr_flag_bitsILi16EEENST_INS5_IJNSA_ILi8EEENSA_ILi64EEEEEENS5_IJS18_SC_EEEEEEEvNS4_8identityES11_S1C_vS1D_EENS_8epilogue10collective18CollectiveEpilogueINS1F_23Sm100TmaWarpSpecializedILi2ELi1ELi16ELb1ELb0EEEJNS5_IJSH_SG_SH_EEENS5_IJNST_ISH_SC_EENST_ISG_SC_EEEEESJ_SK_SJ_SK_NS1F_6fusion15FusionCallbacksIS1J_NS1O_17LinearCombinationISJ_fSJ_fLNS_15FloatRoundStyleE2EEES1K_S1N_JEEENS4_5SM1004TMEM4LOAD26SM100_TMEM_LOAD_32dp32b16xENS4_13SM90_TMA_LOADENS12_INS13_ILi1ELi4ELi3EEES16_NST_INS5_IJS17_SG_EEENS5_IJSG_SC_EEEEEEENS4_39AutoVectorizingCopyWithAssumedAlignmentILi128EEENS4_14SM90_TMA_STOREES23_S25_S25_EEEvvEEEEvNT_6ParamsE) ;  /* 0xffffff8802507950 */ /* 0x000fea0003c3ffff */
        .weak           $__internal_1_$__cuda_sm10x_tcgen05_guardrail_trap_phase_invalid_during_alloc
        .type           $__internal_1_$__cuda_sm10x_tcgen05_guardrail_trap_phase_invalid_during_alloc,@function
        .size           $__internal_1_$__cuda_sm10x_tcgen05_guardrail_trap_phase_invalid_during_alloc,($__internal_2_$__cuda_sm10x_tcgen05_guardrail_trap_unallocated_columns_being_dealloced - $__internal_1_$__cuda_sm10x_tcgen05_guardrail_trap_phase_invalid_during_alloc)
$__internal_1_$__cuda_sm10x_tcgen05_guardrail_trap_phase_invalid_during_alloc:
[----:B------:R-:W-:Y:S05]  /*76c0*/  BPT.TRAP 0x1 ;  /* 0x000000040000795c */ /* 0x000fea0000300000 */
[----:B------:R-:W-:-:S04]  /*76d0*/  MOV R3, 0x0 ;  /* 0x0000000000037802 */ /* 0x000fc80000000f00 */
[----:B------:R-:W-:Y:S05]  /*76e0*/  RET.REL.NODEC R2 `(_ZN7cutlass13device_kernelINS_4gemm6kernel13GemmUniversalIN4cute5tupleIJiiiiEEENS1_10collective13CollectiveMmaINS1_35MainloopSm100TmaUmmaWarpSpecializedILi6ELi2ELi4ENS5_IJNS4_1CILi2EEENSA_ILi1EEESC_EEEEENS5_IJNSA_ILi256EEENSA_ILi16EEENSA_ILi128EEEEEENS_6half_tENS5_IJlSC_lEEESJ_SK_NS4_8TiledMMAINS4_8MMA_AtomIJNS4_26SM100_MMA_F16BF16_2x1SM_SSISJ_SJ_fLi256ELi16ELNS4_4UMMA5MajorE0ELSP_0ELNSO_7ScaleInE0ELSQ_0EEEEEENS4_6LayoutINS5_IJSC_SC_SC_EEENS5_IJNSA_ILi0EEESV_SV_EEEEENS5_IJNS4_10UnderscoreESY_SY_EEEEENS4_18SM100_TMA_2SM_LOADENS4_14ComposedLayoutINS4_7SwizzleILi3ELi4ELi3EEENS4_18smem_ptr_flag_bitsILi16EEENST_INS5_IJNSA_ILi8EEENSA_ILi64EEEEEENS5_IJS18_SC_EEEEEEEvNS4_8identityES11_S1C_vS1D_EENS_8epilogue10collective18CollectiveEpilogueINS1F_23Sm100TmaWarpSpecializedILi2ELi1ELi16ELb1ELb0EEEJNS5_IJSH_SG_SH_EEENS5_IJNST_ISH_SC_EENST_ISG_SC_EEEEESJ_SK_SJ_SK_NS1F_6fusion15FusionCallbacksIS1J_NS1O_17LinearCombinationISJ_fSJ_fLNS_15FloatRoundStyleE2EEES1K_S1N_JEEENS4_5SM1004TMEM4LOAD26SM100_TMEM_LOAD_32dp32b16xENS4_13SM90_TMA_LOADENS12_INS13_ILi1ELi4ELi3EEES16_NST_INS5_IJS17_SG_EEENS5_IJSG_SC_EEEEEEENS4_39AutoVectorizingCopyWithAssumedAlignmentILi128EEENS4_14SM90_TMA_STOREES23_S25_S25_EEEvvEEEEvNT_6ParamsE) ;  /* 0xffffff8802447950 */ /* 0x000fea0003c3ffff */
        .weak           $__internal_2_$__cuda_sm10x_tcgen05_guardrail_trap_unallocated_columns_being_dealloced
        .type           $__internal_2_$__cuda_sm10x_tcgen05_guardrail_trap_unallocated_columns_being_dealloced,@function
        .size           $__internal_2_$__cuda_sm10x_tcgen05_guardrail_trap_unallocated_columns_being_dealloced,(.L_x_164 - $__internal_2_$__cuda_sm10x_tcgen05_guardrail_trap_unallocated_columns_being_dealloced)
$__internal_2_$__cuda_sm10x_tcgen05_guardrail_trap_unallocated_columns_being_dealloced:
[----:B------:R-:W-:Y:S05]  /*76f0*/  BPT.TRAP 0x1 ;  /* 0x000000040000795c */ /* 0x000fea0000300000 */
[----:B------:R-:W-:-:S04]  /*7700*/  HFMA2 R3, -RZ, RZ, 0, 0 ;  /* 0x00000000ff037431 */ /* 0x000fc800000001ff */
[----:B------:R-:W-:Y:S05]  /*7710*/  RET.REL.NODEC R2 `(_ZN7cutlass13device_kernelINS_4gemm6kernel13GemmUniversalIN4cute5tupleIJiiiiEEENS1_10collective13CollectiveMmaINS1_35MainloopSm100TmaUmmaWarpSpecializedILi6ELi2ELi4ENS5_IJNS4_1CILi2EEENSA_ILi1EEESC_EEEEENS5_IJNSA_ILi256EEENSA_ILi16EEENSA_ILi128EEEEEENS_6half_tENS5_IJlSC_lEEESJ_SK_NS4_8TiledMMAINS4_8MMA_AtomIJNS4_26SM100_MMA_F16BF16_2x1SM_SSISJ_SJ_fLi256ELi16ELNS4_4UMMA5MajorE0ELSP_0ELNSO_7ScaleInE0ELSQ_0EEEEEENS4_6LayoutINS5_IJSC_SC_SC_EEENS5_IJNSA_ILi0EEESV_SV_EEEEENS5_IJNS4_10UnderscoreESY_SY_EEEEENS4_18SM100_TMA_2SM_LOADENS4_14ComposedLayoutINS4_7SwizzleILi3ELi4ELi3EEENS4_18smem_ptr_flag_bitsILi16EEENST_INS5_IJNSA_ILi8EEENSA_ILi64EEEEEENS5_IJS18_SC_EEEEEEEvNS4_8identityES11_S1C_vS1D_EENS_8epilogue10collective18CollectiveEpilogueINS1F_23Sm100TmaWarpSpecializedILi2ELi1ELi16ELb1ELb0EEEJNS5_IJSH_SG_SH_EEENS5_IJNST_ISH_SC_EENST_ISG_SC_EEEEESJ_SK_SJ_SK_NS1F_6fusion15FusionCallbacksIS1J_NS1O_17LinearCombinationISJ_fSJ_fLNS_15FloatRoundStyleE2EEES1K_S1N_JEEENS4_5SM1004TMEM4LOAD26SM100_TMEM_LOAD_32dp32b16xENS4_13SM90_TMA_LOADENS12_INS13_ILi1ELi4ELi3EEES16_NST_INS5_IJS17_SG_EEENS5_IJSG_SC_EEEEEEENS4_39AutoVectorizingCopyWithAssumedAlignmentILi128EEENS4_14SM90_TMA_STOREES23_S25_S25_EEEvvEEEEvNT_6ParamsE) ;  /* 0xffffff8802387950 */ /* 0x000fea0003c3ffff */
.L_x_163:
[----:B------:R-:W-:-:S00]  /*7720*/  BRA `(.L_x_163) ;  /* 0xfffffffc00fc7947 */ /* 0x000fc0000383ffff */
[----:B------:R-:W-:-:S00]  /*7730*/  NOP ;  /* 0x0000000000007918 */ /* 0x000fc00000000000 */
        /* <DEDUP_REMOVED lines=12> */
.L_x_164:


//--------------------- .nv.global.init           --------------------------
	.section	.nv.global.init,"aw",@progbits
.nv.global.init:
	.type		$str$27,@object
	.size		$str$27,($str$28 - $str$27)
$str$27:
        /*0000*/ 	.byte	0x28, 0x61, 0x64, 0x64, 0x72, 0x65, 0x73, 0x73, 0x20, 0x26, 0x20, 0x6d, 0x61, 0x73, 0x6b, 0x29
        /*0010*/ 	.byte	0x20, 0x3d, 0x3d, 0x20, 0x30, 0x00
	.type		$str$28,@object
	.size		$str$28,($str$26 - $str$28)
$str$28:
        /*0016*/ 	.byte	0x2f, 0x74, 0x6d, 0x70, 0x2f, 0x63, 0x75, 0x74, 0x6c, 0x61, 0x73, 0x73, 0x5f, 0x73, 0x77, 0x65
        /*0026*/ 	.byte	0x65, 0x70, 0x5f, 0x73, 0x72, 0x63, 0x2f, 0x69, 0x6e, 0x63, 0x6c, 0x75, 0x64, 0x65, 0x2f, 0x63
        /*0036*/ 	.byte	0x75, 0x74, 0x65, 0x2f, 0x70, 0x6f, 0x69, 0x6e, 0x74, 0x65, 0x72, 0x5f, 0x66, 0x6c, 0x61, 0x67
        /*0046*/ 	.byte	0x67, 0x65, 0x64, 0x2e, 0x68, 0x70, 0x70, 0x00
	.type		$str$26,@object
	.size		$str$26,($str$25 - $str$26)
$str$26:
        /*004e*/ 	.byte	0x2f, 0x74, 0x6d, 0x70, 0x2f, 0x63, 0x75, 0x74, 0x6c, 0x61, 0x73, 0x73, 0x5f, 0x73, 0x77, 0x65
        /*005e*/ 	.byte	0x65, 0x70, 0x5f, 0x73, 0x72, 0x63, 0x2f, 0x69, 0x6e, 0x63, 0x6c, 0x75, 0x64, 0x65, 0x2f, 0x63
        /*006e*/ 	.byte	0x75, 0x74, 0x65, 0x2f, 0x61, 0x74, 0x6f, 0x6d, 0x2f, 0x63, 0x6f, 0x70, 0x79, 0x5f, 0x74, 0x72
        /*007e*/ 	.byte	0x61, 0x69, 0x74, 0x73, 0x5f, 0x73, 0x6d, 0x31, 0x30, 0x30, 0x2e, 0x68, 0x70, 0x70, 0x00
	.type		$str$25,@object
	.size		$str$25,(__unnamed_1 - $str$25)
$str$25:
        /*008d*/ 	.byte	0x28, 0x28, 0x75, 0x69, 0x6e, 0x74, 0x33, 0x32, 0x5f, 0x74, 0x28, 0x74, 0x68, 0x72, 0x65, 0x61
        /*009d*/ 	.byte	0x64, 0x49, 0x64, 0x78, 0x2e, 0x78, 0x29, 0x20, 0x2f, 0x20, 0x33, 0x32, 0x29, 0x20, 0x25, 0x20
        /*00ad*/ 	.byte	0x34, 0x29, 0x20, 0x3d, 0x3d, 0x20, 0x28, 0x28, 0x28, 0x74, 0x6d, 0x65, 0x6d, 0x5f, 0x61, 0x64
        /*00bd*/ 	.byte	0x64, 0x72, 0x20, 0x3e, 0x3e, 0x20, 0x31, 0x36, 0x29, 0x20, 0x2f, 0x20, 0x33, 0x32, 0x29, 0x20
        /*00cd*/ 	.byte	0x25, 0x20, 0x34, 0x29, 0x00
	.type		__unnamed_1,@object
	.size		__unnamed_1,(__unnamed_2 - __unnamed_1)
__unnamed_1:
        /*00d2*/ 	.byte	0x61, 0x75, 0x74, 0x6f, 0x20, 0x63, 0x75, 0x74, 0x65, 0x3a, 0x3a, 0x61, 0x73, 0x5f, 0x70, 0x6f
        /* <DEDUP_REMOVED lines=24> */
        /*0262*/ 	.byte	0x3e, 0x3e, 0x3e, 0x3e, 0x5d, 0x00
	.type		__unnamed_2,@object
	.size		__unnamed_2,(.L_2 - __unnamed_2)
__unnamed_2:
        /* <DEDUP_REMOVED lines=40> */
        /*04e8*/ 	.byte	0x3a, 0x3a, 0x43, 0x3c, 0x30, 0x3e, 0x3e, 0x3e, 0x3e, 0x5d, 0x00
.L_2:


//--------------------- .nv.shared._ZN7cutlass13device_kernelINS_4gemm6kernel13GemmUniversalIN4cute5tupleIJiiiiEEENS1_10collective13CollectiveMmaINS1_35MainloopSm100TmaUmmaWarpSpecializedILi6ELi2ELi4ENS5_IJNS4_1CILi2EEENSA_ILi1EEESC_EEEEENS5_IJNSA_ILi256EEENSA_ILi16EEENSA_ILi128EEEEEENS_6half_tENS5_IJlSC_lEEESJ_SK_NS4_8TiledMMAINS4_8MMA_AtomIJNS4_26SM100_MMA_F16BF16_2x1SM_SSISJ_SJ_fLi256ELi16ELNS4_4UMMA5MajorE0ELSP_0ELNSO_7ScaleInE0ELSQ_0EEEEEENS4_6LayoutINS5_IJSC_SC_SC_EEENS5_IJNSA_ILi0EEESV_SV_EEEEENS5_IJNS4_10UnderscoreESY_SY_EEEEENS4_18SM100_TMA_2SM_LOADENS4_14ComposedLayoutINS4_7SwizzleILi3ELi4ELi3EEENS4_18smem_ptr_flag_bitsILi16EEENST_INS5_IJNSA_ILi8EEENSA_ILi64EEEEEENS5_IJS18_SC_EEEEEEEvNS4_8identityES11_S1C_vS1D_EENS_8epilogue10collective18CollectiveEpilogueINS1F_23Sm100TmaWarpSpecializedILi2ELi1ELi16ELb1ELb0EEEJNS5_IJSH_SG_SH_EEENS5_IJNST_ISH_SC_EENST_ISG_SC_EEEEESJ_SK_SJ_SK_NS1F_6fusion15FusionCallbacksIS1J_NS1O_17LinearCombinationISJ_fSJ_fLNS_15FloatRoundStyleE2EEES1K_S1N_JEEENS4_5SM1004TMEM4LOAD26SM100_TMEM_LOAD_32dp32b16xENS4_13SM90_TMA_LOADENS12_INS13_ILi1ELi4ELi3EEES16_NST_INS5_IJS17_SG_EEENS5_IJSG_SC_EEEEEEENS4_39AutoVectorizingCopyWithAssumedAlignmentILi128EEENS4_14SM90_TMA_STOREES23_S25_S25_EEEvvEEEEvNT_6ParamsE --------------------------
	.section	.nv.shared._ZN7cutlass13device_kernelINS_4gemm6kernel13GemmUniversalIN4cute5tupleIJiiiiEEENS1_10collective13CollectiveMmaINS1_35MainloopSm100TmaUmmaWarpSpecializedILi6ELi2ELi4ENS5_IJNS4_1CILi2EEENSA_ILi1EEESC_EEEEENS5_IJNSA_ILi256EEENSA_ILi16EEENSA_ILi128EEEEEENS_6half_tENS5_IJlSC_lEEESJ_SK_NS4_8TiledMMAINS4_8MMA_AtomIJNS4_26SM100_MMA_F16BF16_2x1SM_SSISJ_SJ_fLi256ELi16ELNS4_4UMMA5MajorE0ELSP_0ELNSO_7ScaleInE0ELSQ_0EEEEEENS4_6LayoutINS5_IJSC_SC_SC_EEENS5_IJNSA_ILi0EEESV_SV_EEEEENS5_IJNS4_10UnderscoreESY_SY_EEEEENS4_18SM100_TMA_2SM_LOADENS4_14ComposedLayoutINS4_7SwizzleILi3ELi4ELi3EEENS4_18smem_ptr_flag_bitsILi16EEENST_INS5_IJNSA_ILi8EEENSA_ILi64EEEEEENS5_IJS18_SC_EEEEEEEvNS4_8identityES11_S1C_vS1D_EENS_8epilogue10collective18CollectiveEpilogueINS1F_23Sm100TmaWarpSpecializedILi2ELi1ELi16ELb1ELb0EEEJNS5_IJSH_SG_SH_EEENS5_IJNST_ISH_SC_EENST_ISG_SC_EEEEESJ_SK_SJ_SK_NS1F_6fusion15FusionCallbacksIS1J_NS1O_17LinearCombinationISJ_fSJ_fLNS_15FloatRoundStyleE2EEES1K_S1N_JEEENS4_5SM1004TMEM4LOAD26SM100_TMEM_LOAD_32dp32b16xENS4_13SM90_TMA_LOADENS12_INS13_ILi1ELi4ELi3EEES16_NST_INS5_IJS17_SG_EEENS5_IJSG_SC_EEEEEEENS4_39AutoVectorizingCopyWithAssumedAlignmentILi128EEENS4_14SM90_TMA_STOREES23_S25_S25_EEEvvEEEEvNT_6ParamsE,"aw",@nobits
	.sectionflags	@""
	.align	16
	.zero		1024


//--------------------- .nv.shared.reserved.0     --------------------------
	.section	.nv.shared.reserved.0,"aw",@nobits
	.weak		__nv_reservedSMEM_offset_0_alias
	.size		__nv_reservedSMEM_offset_0_alias, 0, 64
	.other		__nv_reservedSMEM_offset_0_alias,@"STO_CUDA_RESERVED_SHARED STV_DEFAULT"
__nv_reservedSMEM_offset_0_alias:
	.zero		0
.nv.shared.reserved.0:
	.zero		64
	.weak		__nv_reservedSMEM_tcgen05_partition
	.type		__nv_reservedSMEM_tcgen05_partition,@object
	.size		__nv_reservedSMEM_tcgen05_partition,(.L_0 - __nv_reservedSMEM_tcgen05_partition)
__nv_reservedSMEM_tcgen05_partition:
	.zero		32
.L_0:


//--------------------- .nv.global                --------------------------
	.section	.nv.global,"aw",@nobits
.nv.global:
	.type		_ZN39_INTERNAL_b22b9010_4_k_cu_8554a061_84084cute1_E,@object
	.size		_ZN39_INTERNAL_b22b9010_4_k_cu_8554a061_84084cute1_E,(_ZN39_INTERNAL_b22b9010_4_k_cu_8554a061_84084cuda3std3__45__cpo6cbeginE - _ZN39_INTERNAL_b22b9010_4_k_cu_8554a061_84084cute1_E)
_ZN39_INTERNAL_b22b9010_4_k_cu_8554a061_84084cute1_E:
	.zero		1
	.type		_ZN39_INTERNAL_b22b9010_4_k_cu_8554a061_84084cuda3std3__45__cpo6cbeginE,@object
	.size		_ZN39_INTERNAL_b22b9010_4_k_cu_8554a061_84084cuda3std3__45__cpo6cbeginE,(_ZN39_INTERNAL_b22b9010_4_k_cu_8554a061_84084cuda3std3__48in_placeE - _ZN39_INTERNAL_b22b9010_4_k_cu_8554a061_84084cuda3std3__45__cpo6cbeginE)
_ZN39_INTERNAL_b22b9010_4_k_cu_8554a061_84084cuda3std3__45__cpo6cbeginE:
	.zero		1
	.type		_ZN39_INTERNAL_b22b9010_4_k_cu_8554a061_84084cuda3std3__48in_placeE,@object
	.size		_ZN39_INTERNAL_b22b9010_4_k_cu_8554a061_84084cuda3std3__48in_placeE,(_ZN39_INTERNAL_b22b9010_4_k_cu_8554a061_84084cuda3std6ranges3__45__cpo9iter_moveE - _ZN39_INTERNAL_b22b9010_4_k_cu_8554a061_84084cuda3std3__48in_placeE)
_ZN39_INTERNAL_b22b9010_4_k_cu_8554a061_84084cuda3std3__48in_placeE:
	.zero		1
	.type		_ZN39_INTERNAL_b22b9010_4_k_cu_8554a061_84084cuda3std6ranges3__45__cpo9iter_moveE,@object
	.size		_ZN39_INTERNAL_b22b9010_4_k_cu_8554a061_84084cuda3std6ranges3__45__cpo9iter_moveE,(_ZN39_INTERNAL_b22b9010_4_k_cu_8554a061_84084cuda3std3__45__cpo5beginE - _ZN39_INTERNAL_b22b9010_4_k_cu_8554a061_84084cuda3std6ranges3__45__cpo9iter_moveE)
_ZN39_INTERNAL_b22b9010_4_k_cu_8554a061_84084cuda3std6ranges3__45__cpo9iter_moveE:
	.zero		1
	.type		_ZN39_INTERNAL_b22b9010_4_k_cu_8554a061_84084cuda3std3__45__cpo5beginE,@object
	.size		_ZN39_INTERNAL_b22b9010_4_k_cu_8554a061_84084cuda3std3__45__cpo5beginE,(_ZN39_INTERNAL_b22b9010_4_k_cu_8554a061_84084cuda3std3__441_GLOBAL__N__b22b9010_4_k_cu_8554a061_84086ignoreE - _ZN39_INTERNAL_b22b9010_4_k_cu_8554a061_84084cuda3std3__45__cpo5beginE)
_ZN39_INTERNAL_b22b9010_4_k_cu_8554a061_84084cuda3std3__45__cpo5beginE:
	.zero		1
	.type		_ZN39_INTERNAL_b22b9010_4_k_cu_8554a061_84084cuda3std3__441_GLOBAL__N__b22b9010_4_k_cu_8554a061_84086ignoreE,@object
	.size		_ZN39_INTERNAL_b22b9010_4_k_cu_8554a061_84084cuda3std3__441_GLOBAL__N__b22b9010_4_k_cu_8554a061_84086ignoreE,(_ZN39_INTERNAL_b22b9010_4_k_cu_8554a061_84084cute7productE - _ZN39_INTERNAL_b22b9010_4_k_cu_8554a061_84084cuda3std3__441_GLOBAL__N__b22b9010_4_k_cu_8554a061_84086ignoreE)
_ZN39_INTERNAL_b22b9010_4_k_cu_8554a061_84084cuda3std3__441_GLOBAL__N__b22b9010_4_k_cu_8554a061_84086ignoreE:
	.zero		1
	.type		_ZN39_INTERNAL_b22b9010_4_k_cu_8554a061_84084cute7productE,@object
	.size		_ZN39_INTERNAL_b22b9010_4_k_cu_8554a061_84084cute7productE,(_ZN39_INTERNAL_b22b9010_4_k_cu_8554a061_84084cuda3std3__45__cpo3endE - _ZN39_INTERNAL_b22b9010_4_k_cu_8554a061_84084cute7productE)
_ZN39_INTERNAL_b22b9010_4_k_cu_8554a061_84084cute7productE:
	.zero		1
	.type		_ZN39_INTERNAL_b22b9010_4_k_cu_8554a061_84084cuda3std3__45__cpo3endE,@object
	.size		_ZN39_INTERNAL_b22b9010_4_k_cu_8554a061_84084cuda3std3__45__cpo3endE,(_ZN39_INTERNAL_b22b9010_4_k_cu_8554a061_84084cuda3std3__419piecewise_constructE - _ZN39_INTERNAL_b22b9010_4_k_cu_8554a061_84084cuda3std3__45__cpo3endE)
_ZN39_INTERNAL_b22b9010_4_k_cu_8554a061_84084cuda3std3__45__cpo3endE:
	.zero		1
	.type		_ZN39_INTERNAL_b22b9010_4_k_cu_8554a061_84084cuda3std3__419piecewise_constructE,@object
	.size		_ZN39_INTERNAL_b22b9010_4_k_cu_8554a061_84084cuda3std3__419piecewise_constructE,(_ZN39_INTERNAL_b22b9010_4_k_cu_8554a061_84084cuda3std3__45__cpo4cendE - _ZN39_INTERNAL_b22b9010_4_k_cu_8554a061_84084cuda3std3__419piecewise_constructE)
_ZN39_INTERNAL_b22b9010_4_k_cu_8554a061_84084cuda3std3__419piecewise_constructE:
	.zero		1
	.type		_ZN39_INTERNAL_b22b9010_4_k_cu_8554a061_84084cuda3std3__45__cpo4cendE,@object
	.size		_ZN39_INTERNAL_b22b9010_4_k_cu_8554a061_84084cuda3std3__45__cpo4cendE,(_ZN39_INTERNAL_b22b9010_4_k_cu_8554a061_84084cuda3std6ranges3__45__cpo4swapE - _ZN39_INTERNAL_b22b9010_4_k_cu_8554a061_84084cuda3std3__45__cpo4cendE)
_ZN39_INTERNAL_b22b9010_4_k_cu_8554a061_84084cuda3std3__45__cpo4cendE:
	.zero		1
	.type		_ZN39_INTERNAL_b22b9010_4_k_cu_8554a061_84084cuda3std6ranges3__45__cpo4swapE,@object
	.size		_ZN39_INTERNAL_b22b9010_4_k_cu_8554a061_84084cuda3std6ranges3__45__cpo4swapE,(.L_10 - _ZN39_INTERNAL_b22b9010_4_k_cu_8554a061_84084cuda3std6ranges3__45__cpo4swapE)
_ZN39_INTERNAL_b22b9010_4_k_cu_8554a061_84084cuda3std6ranges3__45__cpo4swapE:
	.zero		1
.L_10:


//--------------------- .nv.constant0._ZN7cutlass13device_kernelINS_4gemm6kernel13GemmUniversalIN4cute5tupleIJiiiiEEENS1_10collective13CollectiveMmaINS1_35MainloopSm100TmaUmmaWarpSpecializedILi6ELi2ELi4ENS5_IJNS4_1CILi2EEENSA_ILi1EEESC_EEEEENS5_IJNSA_ILi256EEENSA_ILi16EEENSA_ILi128EEEEEENS_6half_tENS5_IJlSC_lEEESJ_SK_NS4_8TiledMMAINS4_8MMA_AtomIJNS4_26SM100_MMA_F16BF16_2x1SM_SSISJ_SJ_fLi256ELi16ELNS4_4UMMA5MajorE0ELSP_0ELNSO_7ScaleInE0ELSQ_0EEEEEENS4_6LayoutINS5_IJSC_SC_SC_EEENS5_IJNSA_ILi0EEESV_SV_EEEEENS5_IJNS4_10UnderscoreESY_SY_EEEEENS4_18SM100_TMA_2SM_LOADENS4_14ComposedLayoutINS4_7SwizzleILi3ELi4ELi3EEENS4_18smem_ptr_flag_bitsILi16EEENST_INS5_IJNSA_ILi8EEENSA_ILi64EEEEEENS5_IJS18_SC_EEEEEEEvNS4_8identityES11_S1C_vS1D_EENS_8epilogue10collective18CollectiveEpilogueINS1F_23Sm100TmaWarpSpecializedILi2ELi1ELi16ELb1ELb0EEEJNS5_IJSH_SG_SH_EEENS5_IJNST_ISH_SC_EENST_ISG_SC_EEEEESJ_SK_SJ_SK_NS1F_6fusion15FusionCallbacksIS1J_NS1O_17LinearCombinationISJ_fSJ_fLNS_15FloatRoundStyleE2EEES1K_S1N_JEEENS4_5SM1004TMEM4LOAD26SM100_TMEM_LOAD_32dp32b16xENS4_13SM90_TMA_LOADENS12_INS13_ILi1ELi4ELi3EEES16_NST_INS5_IJS17_SG_EEENS5_IJSG_SC_EEEEEEENS4_39AutoVectorizingCopyWithAssumedAlignmentILi128EEENS4_14SM90_TMA_STOREES23_S25_S25_EEEvvEEEEvNT_6ParamsE --------------------------
	.section	.nv.constant0._ZN7cutlass13device_kernelINS_4gemm6kernel13GemmUniversalIN4cute5tupleIJiiiiEEENS1_10collective13CollectiveMmaINS1_35MainloopSm100TmaUmmaWarpSpecializedILi6ELi2ELi4ENS5_IJNS4_1CILi2EEENSA_ILi1EEESC_EEEEENS5_IJNSA_ILi256EEENSA_ILi16EEENSA_ILi128EEEEEENS_6half_tENS5_IJlSC_lEEESJ_SK_NS4_8TiledMMAINS4_8MMA_AtomIJNS4_26SM100_MMA_F16BF16_2x1SM_SSISJ_SJ_fLi256ELi16ELNS4_4UMMA5MajorE0ELSP_0ELNSO_7ScaleInE0ELSQ_0EEEEEENS4_6LayoutINS5_IJSC_SC_SC_EEENS5_IJNSA_ILi0EEESV_SV_EEEEENS5_IJNS4_10UnderscoreESY_SY_EEEEENS4_18SM100_TMA_2SM_LOADENS4_14ComposedLayoutINS4_7SwizzleILi3ELi4ELi3EEENS4_18smem_ptr_flag_bitsILi16EEENST_INS5_IJNSA_ILi8EEENSA_ILi64EEEEEENS5_IJS18_SC_EEEEEEEvNS4_8identityES11_S1C_vS1D_EENS_8epilogue10collective18CollectiveEpilogueINS1F_23Sm100TmaWarpSpecializedILi2ELi1ELi16ELb1ELb0EEEJNS5_IJSH_SG_SH_EEENS5_IJNST_ISH_SC_EENST_ISG_SC_EEEEESJ_SK_SJ_SK_NS1F_6fusion15FusionCallbacksIS1J_NS1O_17LinearCombinationISJ_fSJ_fLNS_15FloatRoundStyleE2EEES1K_S1N_JEEENS4_5SM1004TMEM4LOAD26SM100_TMEM_LOAD_32dp32b16xENS4_13SM90_TMA_LOADENS12_INS13_ILi1ELi4ELi3EEES16_NST_INS5_IJS17_SG_EEENS5_IJSG_SC_EEEEEEENS4_39AutoVectorizingCopyWithAssumedAlignmentILi128EEENS4_14SM90_TMA_STOREES23_S25_S25_EEEvvEEEEvNT_6ParamsE,"a",@progbits
	.sectionflags	@""
	.align	4
.nv.constant0._ZN7cutlass13device_kernelINS_4gemm6kernel13GemmUniversalIN4cute5tupleIJiiiiEEENS1_10collective13CollectiveMmaINS1_35MainloopSm100TmaUmmaWarpSpecializedILi6ELi2ELi4ENS5_IJNS4_1CILi2EEENSA_ILi1EEESC_EEEEENS5_IJNSA_ILi256EEENSA_ILi16EEENSA_ILi128EEEEEENS_6half_tENS5_IJlSC_lEEESJ_SK_NS4_8TiledMMAINS4_8MMA_AtomIJNS4_26SM100_MMA_F16BF16_2x1SM_SSISJ_SJ_fLi256ELi16ELNS4_4UMMA5MajorE0ELSP_0ELNSO_7ScaleInE0ELSQ_0EEEEEENS4_6LayoutINS5_IJSC_SC_SC_EEENS5_IJNSA_ILi0EEESV_SV_EEEEENS5_IJNS4_10UnderscoreESY_SY_EEEEENS4_18SM100_TMA_2SM_LOADENS4_14ComposedLayoutINS4_7SwizzleILi3ELi4ELi3EEENS4_18smem_ptr_flag_bitsILi16EEENST_INS5_IJNSA_ILi8EEENSA_ILi64EEEEEENS5_IJS18_SC_EEEEEEEvNS4_8identityES11_S1C_vS1D_EENS_8epilogue10collective18CollectiveEpilogueINS1F_23Sm100TmaWarpSpecializedILi2ELi1ELi16ELb1ELb0EEEJNS5_IJSH_SG_SH_EEENS5_IJNST_ISH_SC_EENST_ISG_SC_EEEEESJ_SK_SJ_SK_NS1F_6fusion15FusionCallbacksIS1J_NS1O_17LinearCombinationISJ_fSJ_fLNS_15FloatRoundStyleE2EEES1K_S1N_JEEENS4_5SM1004TMEM4LOAD26SM100_TMEM_LOAD_32dp32b16xENS4_13SM90_TMA_LOADENS12_INS13_ILi1ELi4ELi3EEES16_NST_INS5_IJS17_SG_EEENS5_IJSG_SC_EEEEEEENS4_39AutoVectorizingCopyWithAssumedAlignmentILi128EEENS4_14SM90_TMA_STOREES23_S25_S25_EEEvvEEEEvNT_6ParamsE:
	.zero		2944


//--------------------- SYMBOLS --------------------------

	.type		.nv.reservedSmem.offset0,@object
	.size		.nv.reservedSmem.offset0,0x4
	.type		.nv.reservedSmem.cap,@object
	.size		.nv.reservedSmem.cap,0x4
	.type		__assertfail,@function
